def matmul_kernel(
    a_ptr,
    b_ptr,
    c_ptr,
    M,
    N,
    K,
    stride_am,
    stride_ak,
    stride_bk,
    stride_bn,
    stride_cm,
    stride_cn,
    BLOCK_M: tl.constexpr,
    BLOCK_N: tl.constexpr,
    BLOCK_K: tl.constexpr,
    GROUP_M: tl.constexpr,
):
    pid = tl.program_id(axis=0)
    num_pid_m = tl.cdiv(M, BLOCK_M)
    num_pid_n = tl.cdiv(N, BLOCK_N)
    num_pid_in_group = GROUP_M * num_pid_n
    group_id = pid // num_pid_in_group
    first_pid_m = group_id * GROUP_M
    group_size_m = min(num_pid_m - first_pid_m, GROUP_M)
    pid_m = first_pid_m + ((pid % num_pid_in_group) % group_size_m)
    pid_n = (pid % num_pid_in_group) // group_size_m

    offs_am = (pid_m * BLOCK_M + tl.arange(0, BLOCK_M)) % M
    offs_bn = (pid_n * BLOCK_N + tl.arange(0, BLOCK_N)) % N
    offs_k = tl.arange(0, BLOCK_K)
    a_ptrs = a_ptr + offs_am[:, None] * stride_am + offs_k[None, :] * stride_ak
    b_ptrs = b_ptr + offs_k[:, None] * stride_bk + offs_bn[None, :] * stride_bn

    acc = tl.zeros((BLOCK_M, BLOCK_N), dtype=tl.float32)
    for kk in range(0, tl.cdiv(K, BLOCK_K)):
        a = tl.load(a_ptrs, mask=offs_k[None, :] < K - kk * BLOCK_K, other=0.0)
        b = tl.load(b_ptrs, mask=offs_k[:, None] < K - kk * BLOCK_K, other=0.0)
        acc = tl.dot(a, b, acc)
        a_ptrs += BLOCK_K * stride_ak
        b_ptrs += BLOCK_K * stride_bk

    c = acc.to(c_ptr.dtype.element_ty)
    offs_cm = pid_m * BLOCK_M + tl.arange(0, BLOCK_M)
    offs_cn = pid_n * BLOCK_N + tl.arange(0, BLOCK_N)
    c_ptrs = c_ptr + offs_cm[:, None] * stride_cm + offs_cn[None, :] * stride_cn
    mask = (offs_cm[:, None] < M) & (offs_cn[None, :] < N)
    tl.store(c_ptrs, c, mask=mask)

# config = {"BLOCK_K": 32, "BLOCK_M": 256, "BLOCK_N": 256, "GROUP_M": 8, "arch": "sm_100", "dtype": "fp32", "num_ctas": 4, "num_stages": 3, "num_warps": 4}
# arch = sm_100


// ===== COMPILED SASS (sm_100a) =====

	.target	sm_100a

	.elftype	@"ET_EXEC"


//--------------------- .note.nv.tkinfo           --------------------------
	.section	.note.nv.tkinfo,"",@"SHT_NOTE"
	.sectionflags	@"SHF_NOTE_NV_TKINFO"
	.tkinfo
        /*0018*/ 	.word	0x00000081
        /*0030*/ 	.string	""
        /*0030*/ 	.string	"ptxas-blackwell"
        /*0030*/ 	.string	"Cuda compilation tools, release 12.9, V12.9.86"
        /*0030*/ 	.string	"Build cuda_12.9.r12.9/compiler.36037853_0"
        /*0030*/ 	.string	"-v  -suppress-debug-info  -lineinfo  -arch sm_100a "



//--------------------- .note.nv.cuver            --------------------------
	.section	.note.nv.cuver,"",@"SHT_NOTE"
	.sectionflags	@"SHF_NOTE_NV_CUVER"
        /*0018*/ 	.short	0x0001
        /*001a*/ 	.short	0x0064
        /*001c*/ 	.short	0x0001
        /*001e*/ 	.short	0x0000
        /*0020*/ 	.short	0x0001
        /*0022*/ 	.short	0x0000


//--------------------- .nv.info                  --------------------------
	.section	.nv.info,"",@"SHT_CUDA_INFO"
	.align	4


	//----- nvinfo : EIATTR_REGCOUNT
	.align		4
        /*0000*/ 	.byte	0x04, 0x2f
        /*0002*/ 	.short	(.L_4 - .L_3)
	.align		4
.L_3:
        /*0004*/ 	.word	index@(matmul_kernel)
        /*0008*/ 	.word	0x000000f2


	//----- nvinfo : EIATTR_FRAME_SIZE
	.align		4
.L_4:
        /*000c*/ 	.byte	0x04, 0x11
        /*000e*/ 	.short	(.L_6 - .L_5)
	.align		4
.L_5:
        /*0010*/ 	.word	index@($__internal_2_$__cuda_sm10x_tcgen05_guardrail_trap_unallocated_columns_being_dealloced)
        /*0014*/ 	.word	0x00000000


	//----- nvinfo : EIATTR_FRAME_SIZE
	.align		4
.L_6:
        /*0018*/ 	.byte	0x04, 0x11
        /*001a*/ 	.short	(.L_8 - .L_7)
	.align		4
.L_7:
        /*001c*/ 	.word	index@($__internal_1_$__cuda_sm10x_tcgen05_guardrail_trap_phase_invalid_during_alloc)
        /*0020*/ 	.word	0x00000000


	//----- nvinfo : EIATTR_FRAME_SIZE
	.align		4
.L_8:
        /*0024*/ 	.byte	0x04, 0x11
        /*0026*/ 	.short	(.L_10 - .L_9)
	.align		4
.L_9:
        /*0028*/ 	.word	index@($__internal_0_$__cuda_sm10x_tcgen05_guardrail_trap_col_being_dealloced_not_returned_by_alloc)
        /*002c*/ 	.word	0x00000000


	//----- nvinfo : EIATTR_FRAME_SIZE
	.align		4
.L_10:
        /*0030*/ 	.byte	0x04, 0x11
        /*0032*/ 	.short	(.L_12 - .L_11)
	.align		4
.L_11:
        /*0034*/ 	.word	index@(matmul_kernel)
        /*0038*/ 	.word	0x00000000


	//----- nvinfo : EIATTR_MIN_STACK_SIZE
	.align		4
.L_12:
        /*003c*/ 	.byte	0x04, 0x12
        /*003e*/ 	.short	(.L_14 - .L_13)
	.align		4
.L_13:
        /*0040*/ 	.word	index@(matmul_kernel)
        /*0044*/ 	.word	0x00000000
.L_14:


//--------------------- .nv.info.matmul_kernel    --------------------------
	.section	.nv.info.matmul_kernel,"",@"SHT_CUDA_INFO"
	.sectionflags	@""
	.align	4


	//----- nvinfo : EIATTR_CUDA_API_VERSION
	.align		4
        /*0000*/ 	.byte	0x04, 0x37
        /*0002*/ 	.short	(.L_16 - .L_15)
.L_15:
        /*0004*/ 	.word	0x00000081


	//----- nvinfo : EIATTR_KPARAM_INFO
	.align		4
.L_16:
        /*0008*/ 	.byte	0x04, 0x17
        /*000a*/ 	.short	(.L_18 - .L_17)
.L_17:
        /*000c*/ 	.word	0x00000000
        /*0010*/ 	.short	0x000d
        /*0012*/ 	.short	0x0048
        /*0014*/ 	.byte	0x00, 0xf4, 0x21, 0x00


	//----- nvinfo : EIATTR_KPARAM_INFO
	.align		4
.L_18:
        /*0018*/ 	.byte	0x04, 0x17
        /*001a*/ 	.short	(.L_20 - .L_19)
.L_19:
        /*001c*/ 	.word	0x00000000
        /*0020*/ 	.short	0x000c
        /*0022*/ 	.short	0x0040
        /*0024*/ 	.byte	0x00, 0xf4, 0x21, 0x00


	//----- nvinfo : EIATTR_KPARAM_INFO
	.align		4
.L_20:
        /*0028*/ 	.byte	0x04, 0x17
        /*002a*/ 	.short	(.L_22 - .L_21)
.L_21:
        /*002c*/ 	.word	0x00000000
        /*0030*/ 	.short	0x000b
        /*0032*/ 	.short	0x0038
        /*0034*/ 	.byte	0x00, 0xf0, 0x11, 0x00


	//----- nvinfo : EIATTR_KPARAM_INFO
	.align		4
.L_22:
        /*0038*/ 	.byte	0x04, 0x17
        /*003a*/ 	.short	(.L_24 - .L_23)
.L_23:
        /*003c*/ 	.word	0x00000000
        /*0040*/ 	.short	0x000a
        /*0042*/ 	.short	0x0034
        /*0044*/ 	.byte	0x00, 0xf0, 0x11, 0x00


	//----- nvinfo : EIATTR_KPARAM_INFO
	.align		4
.L_24:
        /*0048*/ 	.byte	0x04, 0x17
        /*004a*/ 	.short	(.L_26 - .L_25)
.L_25:
        /*004c*/ 	.word	0x00000000
        /*0050*/ 	.short	0x0009
        /*0052*/ 	.short	0x0030
        /*0054*/ 	.byte	0x00, 0xf0, 0x11, 0x00


	//----- nvinfo : EIATTR_KPARAM_INFO
	.align		4
.L_26:
        /*0058*/ 	.byte	0x04, 0x17
        /*005a*/ 	.short	(.L_28 - .L_27)
.L_27:
        /*005c*/ 	.word	0x00000000
        /*0060*/ 	.short	0x0008
        /*0062*/ 	.short	0x002c
        /*0064*/ 	.byte	0x00, 0xf0, 0x11, 0x00


	//----- nvinfo : EIATTR_KPARAM_INFO
	.align		4
.L_28:
        /*0068*/ 	.byte	0x04, 0x17
        /*006a*/ 	.short	(.L_30 - .L_29)
.L_29:
        /*006c*/ 	.word	0x00000000
        /*0070*/ 	.short	0x0007
        /*0072*/ 	.short	0x0028
        /*0074*/ 	.byte	0x00, 0xf0, 0x11, 0x00


	//----- nvinfo : EIATTR_KPARAM_INFO
	.align		4
.L_30:
        /*0078*/ 	.byte	0x04, 0x17
        /*007a*/ 	.short	(.L_32 - .L_31)
.L_31:
        /*007c*/ 	.word	0x00000000
        /*0080*/ 	.short	0x0006
        /*0082*/ 	.short	0x0024
        /*0084*/ 	.byte	0x00, 0xf0, 0x11, 0x00


	//----- nvinfo : EIATTR_KPARAM_INFO
	.align		4
.L_32:
        /*0088*/ 	.byte	0x04, 0x17
        /*008a*/ 	.short	(.L_34 - .L_33)
.L_33:
        /*008c*/ 	.word	0x00000000
        /*0090*/ 	.short	0x0005
        /*0092*/ 	.short	0x0020
        /*0094*/ 	.byte	0x00, 0xf0, 0x11, 0x00


	//----- nvinfo : EIATTR_KPARAM_INFO
	.align		4
.L_34:
        /*0098*/ 	.byte	0x04, 0x17
        /*009a*/ 	.short	(.L_36 - .L_35)
.L_35:
        /*009c*/ 	.word	0x00000000
        /*00a0*/ 	.short	0x0004
        /*00a2*/ 	.short	0x001c
        /*00a4*/ 	.byte	0x00, 0xf0, 0x11, 0x00


	//----- nvinfo : EIATTR_KPARAM_INFO
	.align		4
.L_36:
        /*00a8*/ 	.byte	0x04, 0x17
        /*00aa*/ 	.short	(.L_38 - .L_37)
.L_37:
        /*00ac*/ 	.word	0x00000000
        /*00b0*/ 	.short	0x0003
        /*00b2*/ 	.short	0x0018
        /*00b4*/ 	.byte	0x00, 0xf0, 0x11, 0x00


	//----- nvinfo : EIATTR_KPARAM_INFO
	.align		4
.L_38:
        /*00b8*/ 	.byte	0x04, 0x17
        /*00ba*/ 	.short	(.L_40 - .L_39)
.L_39:
        /*00bc*/ 	.word	0x00000000
        /*00c0*/ 	.short	0x0002
        /*00c2*/ 	.short	0x0010
        /*00c4*/ 	.byte	0x00, 0xf4, 0x21, 0x00


	//----- nvinfo : EIATTR_KPARAM_INFO
	.align		4
.L_40:
        /*00c8*/ 	.byte	0x04, 0x17
        /*00ca*/ 	.short	(.L_42 - .L_41)
.L_41:
        /*00cc*/ 	.word	0x00000000
        /*00d0*/ 	.short	0x0001
        /*00d2*/ 	.short	0x0008
        /*00d4*/ 	.byte	0x00, 0xf4, 0x21, 0x00


	//----- nvinfo : EIATTR_KPARAM_INFO
	.align		4
.L_42:
        /*00d8*/ 	.byte	0x04, 0x17
        /*00da*/ 	.short	(.L_44 - .L_43)
.L_43:
        /*00dc*/ 	.word	0x00000000
        /*00e0*/ 	.short	0x0000
        /*00e2*/ 	.short	0x0000
        /*00e4*/ 	.byte	0x00, 0xf4, 0x21, 0x00


	//----- nvinfo : EIATTR_EXPLICIT_CLUSTER
	.align		4
.L_44:
        /*00e8*/ 	.byte	0x01, 0x3e
	.zero		2


	//----- nvinfo : EIATTR_CTA_PER_CLUSTER
	.align		4
        /*00ec*/ 	.byte	0x04, 0x3d
        /*00ee*/ 	.short	(.L_46 - .L_45)
.L_45:
        /*00f0*/ 	.word	0x00000004
        /*00f4*/ 	.word	0x00000001
        /*00f8*/ 	.word	0x00000001


	//----- nvinfo : EIATTR_AT_ENTRY_FRAGMENTS
	.align		4
.L_46:
        /*00fc*/ 	.byte	0x04, 0x4f
        /*00fe*/ 	.short	(.L_48 - .L_47)


	//   ....[0]....
.L_47:
        /*0100*/ 	.word	0x00000004


	//----- nvinfo : EIATTR_RESERVED_SMEM_USED
	.align		4
.L_48:
        /*0104*/ 	.byte	0x01, 0x41
	.zero		2


	//----- nvinfo : EIATTR_SPARSE_MMA_MASK
	.align		4
        /*0108*/ 	.byte	0x03, 0x50
        /*010a*/ 	.short	0x0000


	//----- nvinfo : EIATTR_TCGEN05_1CTA_USED
	.align		4
        /*010c*/ 	.byte	0x01, 0x51
	.zero		2


	//----- nvinfo : EIATTR_MAXREG_COUNT
	.align		4
        /*0110*/ 	.byte	0x03, 0x1b
        /*0112*/ 	.short	0x00ff


	//----- nvinfo : EIATTR_NUM_BARRIERS
	.align		4
        /*0114*/ 	.byte	0x02, 0x4c
        /*0116*/ 	.byte	0x01
	.zero		1


	//----- nvinfo : EIATTR_INT_WARP_WIDE_INSTR_OFFSETS
	.align		4
        /*0118*/ 	.byte	0x04, 0x31
        /*011a*/ 	.short	(.L_50 - .L_49)


	//   ....[0]....
.L_49:
        /*011c*/ 	.word	0x000031b0


	//   ....[1]....
        /*0120*/ 	.word	0x000031f0


	//   ....[2]....
        /*0124*/ 	.word	0x00003290


	//   ....[3]....
        /*0128*/ 	.word	0x0000db70


	//   ....[4]....
        /*012c*/ 	.word	0x0000dbc0


	//----- nvinfo : EIATTR_COOP_GROUP_MASK_REGIDS
	.align		4
.L_50:
        /*0130*/ 	.byte	0x04, 0x29
        /*0132*/ 	.short	(.L_52 - .L_51)


	//   ....[0]....
.L_51:
        /*0134*/ 	.word	0xffffffff


	//   ....[1]....
        /*0138*/ 	.word	0xffffffff


	//   ....[2]....
        /*013c*/ 	.word	0xffffffff


	//   ....[3]....
        /*0140*/ 	.word	0xffffffff


	//----- nvinfo : EIATTR_COOP_GROUP_INSTR_OFFSETS
	.align		4
.L_52:
        /*0144*/ 	.byte	0x04, 0x28
        /*0146*/ 	.short	(.L_54 - .L_53)


	//   ....[0]....
.L_53:
        /*0148*/ 	.word	0x00000060


	//   ....[1]....
        /*014c*/ 	.word	0x00000320


	//   ....[2]....
        /*0150*/ 	.word	0x0000da00


	//   ....[3]....
        /*0154*/ 	.word	0x0000dc70


	//----- nvinfo : EIATTR_VRC_CTA_INIT_COUNT
	.align		4
.L_54:
        /*0158*/ 	.byte	0x02, 0x4a
        /*015a*/ 	.byte	0x80
	.zero		1


	//----- nvinfo : EIATTR_MBARRIER_INSTR_OFFSETS
	.align		4
        /*015c*/ 	.byte	0x04, 0x39
        /*015e*/ 	.short	(.L_56 - .L_55)


	//   ....[0]....
.L_55:
        /*0160*/ 	.word	0x000032e0
        /*0164*/ 	.word	0x000000ff
        /*0168*/ 	.word	0x00000000
        /*016c*/ 	.short	0x0100
        /*016e*/ 	.byte	0x0e
	.zero		1


	//   ....[1]....
        /*0170*/ 	.word	0x00003410
        /*0174*/ 	.word	0x000000ff
        /*0178*/ 	.word	0x00014008
        /*017c*/ 	.short	0x0100
        /*017e*/ 	.byte	0x0a
	.zero		1


	//   ....[2]....
        /*0180*/ 	.word	0x00008840
        /*0184*/ 	.word	0x000000ff
        /*0188*/ 	.word	0x00000000
        /*018c*/ 	.short	0x010a
        /*018e*/ 	.byte	0x0e
	.zero		1


	//   ....[3]....
        /*0190*/ 	.word	0x0000a370
        /*0194*/ 	.word	0x000000ff
        /*0198*/ 	.word	0x00000000
        /*019c*/ 	.short	0x010a
        /*019e*/ 	.byte	0x0e
	.zero		1


	//   ....[4]....
        /*01a0*/ 	.word	0x0000a510
        /*01a4*/ 	.word	0x000000ff
        /*01a8*/ 	.word	0x00014000
        /*01ac*/ 	.short	0x0108
        /*01ae*/ 	.byte	0x0a
	.zero		1


	//   ....[5]....
        /*01b0*/ 	.word	0x0000a5d0
        /*01b4*/ 	.word	0x000000ff
        /*01b8*/ 	.word	0x00014008
        /*01bc*/ 	.short	0x0108
        /*01be*/ 	.byte	0x0a
	.zero		1


	//   ....[6]....
        /*01c0*/ 	.word	0x0000dc90
        /*01c4*/ 	.word	0x000000ff
        /*01c8*/ 	.word	0x00000000
        /*01cc*/ 	.short	0x010a
        /*01ce*/ 	.byte	0x0e
	.zero		1


	//   ....[7]....
        /*01d0*/ 	.word	0x0000dcc0
        /*01d4*/ 	.word	0x000000ff
        /*01d8*/ 	.word	0x00000000
        /*01dc*/ 	.short	0x010a
        /*01de*/ 	.byte	0x0e
	.zero		1


	//----- nvinfo : EIATTR_NUM_MBARRIERS
	.align		4
.L_56:
        /*01e0*/ 	.byte	0x03, 0x38
        /*01e2*/ 	.short	0x0002


	//----- nvinfo : EIATTR_EXIT_INSTR_OFFSETS
	.align		4
        /*01e4*/ 	.byte	0x04, 0x1c
        /*01e6*/ 	.short	(.L_58 - .L_57)


	//   ....[0]....
.L_57:
        /*01e8*/ 	.word	0x0000dc80


	//----- nvinfo : EIATTR_REQNTID
	.align		4
.L_58:
        /*01ec*/ 	.byte	0x04, 0x10
        /*01ee*/ 	.short	(.L_60 - .L_59)
.L_59:
        /*01f0*/ 	.word	0x00000080
        /*01f4*/ 	.word	0x00000001
        /*01f8*/ 	.word	0x00000001


	//----- nvinfo : EIATTR_CRS_STACK_SIZE
	.align		4
.L_60:
        /*01fc*/ 	.byte	0x04, 0x1e
        /*01fe*/ 	.short	(.L_62 - .L_61)
.L_61:
        /*0200*/ 	.word	0x00000000


	//----- nvinfo : EIATTR_CBANK_PARAM_SIZE
	.align		4
.L_62:
        /*0204*/ 	.byte	0x03, 0x19
        /*0206*/ 	.short	0x0050


	//----- nvinfo : EIATTR_PARAM_CBANK
	.align		4
        /*0208*/ 	.byte	0x04, 0x0a
        /*020a*/ 	.short	(.L_64 - .L_63)
	.align		4
.L_63:
        /*020c*/ 	.word	index@(.nv.constant0.matmul_kernel)
        /*0210*/ 	.short	0x0380
        /*0212*/ 	.short	0x0050


	//----- nvinfo : EIATTR_SW_WAR
	.align		4
.L_64:
        /*0214*/ 	.byte	0x04, 0x36
        /*0216*/ 	.short	(.L_66 - .L_65)
.L_65:
        /*0218*/ 	.word	0x00000008
.L_66:


//--------------------- .nv.compat                --------------------------
	.section	.nv.compat,"",@"SHT_CUDA_COMPAT_INFO"
	.align	4
        /*0000*/ 	.byte	0x02, 0x02, 0x02, 0x00, 0x02, 0x05, 0x05, 0x00, 0x02, 0x03, 0x00, 0x00, 0x02, 0x06, 0x01, 0x00


//--------------------- .nv.callgraph             --------------------------
	.section	.nv.callgraph,"",@"SHT_CUDA_CALLGRAPH"
	.align	4
	.sectionentsize	8
	.align		4
        /*0000*/ 	.word	0x00000000
	.align		4
        /*0004*/ 	.word	0xffffffff
	.align		4
        /*0008*/ 	.word	0x00000000
	.align		4
        /*000c*/ 	.word	0xfffffffe
	.align		4
        /*0010*/ 	.word	0x00000000
	.align		4
        /*0014*/ 	.word	0xfffffffd
	.align		4
        /*0018*/ 	.word	0x00000000
	.align		4
        /*001c*/ 	.word	0xfffffffc


//--------------------- .text.matmul_kernel       --------------------------
	.section	.text.matmul_kernel,"ax",@progbits
	.align	128
        .global         matmul_kernel
        .type           matmul_kernel,@function
        .size           matmul_kernel,(.L_x_21 - matmul_kernel)
        .other          matmul_kernel,@"STO_CUDA_ENTRY STV_DEFAULT"
matmul_kernel:
.text.matmul_kernel:
[----:B------:R-:W1:Y:S01]  /*0000*/  LDC R1, c[0x0][0x37c] ;  /* 0x0000df00ff017b82 */ /* 0x000e620000000800 */
[----:B------:R-:W2:Y:S02]  /*0010*/  S2R R0, SR_TID.X ;  /* 0x0000000000007919 */ /* 0x000ea40000002100 */
[----:B--2---:R-:W-:-:S13]  /*0020*/  ISETP.GE.U32.AND P0, PT, R0, 0x20, PT ;  /* 0x000000200000780c */ /* 0x004fda0003f06070 */
[----:B------:R-:W-:Y:S02]  /*0030*/  VOTEU.ANY UP0, P0 ;  /* 0x0000000000ff7886 */ /* 0x000fe40000000100 */
[----:B-1----:R-:W-:Y:S05]  /*0040*/  BRA.U UP0, `(.L_x_0) ;  /* 0x0000000100b87547 */ /* 0x002fea000b800000 */
[----:B------:R-:W1:Y:S01]  /*0050*/  S2UR UR6, SR_CgaCtaId ;  /* 0x00000000000679c3 */ /* 0x000e620000008800 */
[----:B------:R-:W-:Y:S01]  /*0060*/  NOP ;  /* 0x0000000000007918 */ /* 0x000fe20000000000 */
[----:B------:R-:W-:Y:S02]  /*0070*/  UMOV UR4, 0x40 ;  /* 0x0000004000047882 */ /* 0x000fe40000000000 */
[----:B-1----:R-:W-:-:S09]  /*0080*/  ULEA UR4, UR6, UR4, 0x18 ;  /* 0x0000000406047291 */ /* 0x002fd2000f8ec0ff */
[----:B------:R-:W1:Y:S01]  /*0090*/  LDS.U8 R2, [UR4] ;  /* 0x00000004ff027984 */ /* 0x000e620008000000 */
[----:B------:R-:W-:Y:S02]  /*00a0*/  UMOV UR4, 0x400 ;  /* 0x0000040000047882 */ /* 0x000fe40000000000 */
[----:B------:R-:W-:Y:S01]  /*00b0*/  ULEA UR4, UR6, UR4, 0x18 ;  /* 0x0000000406047291 */ /* 0x000fe2000f8ec0ff */
[----:B-1----:R-:W-:-:S13]  /*00c0*/  ISETP.NE.AND P0, PT, R2, RZ, PT ;  /* 0x000000ff0200720c */ /* 0x002fda0003f05270 */
[----:B------:R-:W-:Y:S05]  /*00d0*/  @P0 BRA `(.L_x_1) ;  /* 0x00000000007c0947 */ /* 0x000fea0003800000 */
[----:B------:R-:W-:-:S13]  /*00e0*/  ELECT P0, URZ, PT ;  /* 0x0000000000ff782f */ /* 0x000fda0003800000 */
[----:B------:R-:W-:Y:S05]  /*00f0*/  @!P0 BRA `(.L_x_2) ;  /* 0x0000000000848947 */ /* 0x000fea0003800000 */
[----:B------:R-:W-:Y:S01]  /*0100*/  UMOV UR5, 0x8 ;  /* 0x0000000800057882 */ /* 0x000fe20000000000 */
[----:B------:R-:W-:Y:S02]  /*0110*/  IMAD.MOV.U32 R5, RZ, RZ, 0x1 ;  /* 0x00000001ff057424 */ /* 0x000fe400078e00ff */
[----:B------:R-:W-:Y:S02]  /*0120*/  IMAD.MOV.U32 R3, RZ, RZ, 0xff ;  /* 0x000000ffff037424 */ /* 0x000fe400078e00ff */
[----:B------:R-:W-:Y:S04]  /*0130*/  DEPBAR.LE SB1, 0x36 ;  /* 0x00009d800000791a */ /* 0x000fe80000000000 */
[----:B------:R-:W1:Y:S02]  /*0140*/  UTCATOMSWS.FIND_AND_SET.ALIGN UP1, UR5, UR5 ;  /* 0x00000005000575e3 */ /* 0x000e640008020800 */
[----:B-1----:R-:W-:-:S04]  /*0150*/  PLOP3.LUT P0, PT, PT, PT, UP1, 0x80, 0x8 ;  /* 0x000000000008781c */ /* 0x002fc80003f0f018 */
[----:B------:R-:W-:-:S04]  /*0160*/  SEL R2, RZ, 0xffffffff, !P0 ;  /* 0xffffffffff027807 */ /* 0x000fc80004000000 */
[----:B------:R-:W-:Y:S01]  /*0170*/  ISETP.NE.AND P0, PT, R2, RZ, PT ;  /* 0x000000ff0200720c */ /* 0x000fe20003f05270 */
[----:B------:R-:W-:-:S12]  /*0180*/  IMAD.U32 R2, RZ, RZ, UR5 ;  /* 0x00000005ff027e24 */ /* 0x000fd8000f8e00ff */
[----:B------:R-:W-:Y:S05]  /*0190*/  @P0 BRA `(.L_x_3) ;  /* 0x0000000000240947 */ /* 0x000fea0003800000 */
.L_x_4:
[----:B------:R-:W-:Y:S05]  /*01a0*/  NANOSLEEP 0x64 ;  /* 0x000000640000795d */ /* 0x000fea0003800000 */
[----:B------:R-:W-:-:S05]  /*01b0*/  UMOV UR5, 0x8 ;  /* 0x0000000800057882 */ /* 0x000fca0000000000 */
[----:B------:R-:W-:Y:S04]  /*01c0*/  DEPBAR.LE SB1, 0x36 ;  /* 0x00009d800000791a */ /* 0x000fe80000000000 */
[----:B------:R-:W1:Y:S02]  /*01d0*/  UTCATOMSWS.FIND_AND_SET.ALIGN UP1, UR5, UR5 ;  /* 0x00000005000575e3 */ /* 0x000e640008020800 */
[----:B-1----:R-:W-:-:S04]  /*01e0*/  PLOP3.LUT P0, PT, PT, PT, UP1, 0x80, 0x8 ;  /* 0x000000000008781c */ /* 0x002fc80003f0f018 */
[----:B------:R-:W-:-:S04]  /*01f0*/  SEL R2, RZ, 0xffffffff, !P0 ;  /* 0xffffffffff027807 */ /* 0x000fc80004000000 */
[----:B------:R-:W-:Y:S01]  /*0200*/  ISETP.NE.AND P0, PT, R2, RZ, PT ;  /* 0x000000ff0200720c */ /* 0x000fe20003f05270 */
[----:B------:R-:W-:-:S12]  /*0210*/  IMAD.U32 R2, RZ, RZ, UR5 ;  /* 0x00000005ff027e24 */ /* 0x000fd8000f8e00ff */
[----:B------:R-:W-:Y:S05]  /*0220*/  @!P0 BRA `(.L_x_4) ;  /* 0xfffffffc00dc8947 */ /* 0x000fea000383ffff */
.L_x_3:
[C---:B------:R-:W-:Y:S01]  /*0230*/  VIADD R4, R2.reuse, 0x10 ;  /* 0x0000001002047836 */ /* 0x040fe20000000000 */
[----:B------:R-:W-:Y:S01]  /*0240*/  UMOV UR5, 0x50 ;  /* 0x0000005000057882 */ /* 0x000fe20000000000 */
[----:B------:R-:W-:Y:S01]  /*0250*/  SHF.L.U32 R3, R3, R2, RZ ;  /* 0x0000000203037219 */ /* 0x000fe200000006ff */
[----:B------:R-:W-:Y:S01]  /*0260*/  ULEA UR5, UR6, UR5, 0x18 ;  /* 0x0000000506057291 */ /* 0x000fe2000f8ec0ff */
[----:B------:R-:W-:Y:S01]  /*0270*/  IMAD.SHL.U32 R2, R2, 0x20, RZ ;  /* 0x0000002002027824 */ /* 0x000fe200078e00ff */
[----:B------:R-:W-:-:S04]  /*0280*/  SHF.L.U32 R4, R5, R4, RZ ;  /* 0x0000000405047219 */ /* 0x000fc800000006ff */
[----:B------:R-:W-:-:S05]  /*0290*/  LOP3.LUT R3, R4, R3, RZ, 0xfc, !PT ;  /* 0x0000000304037212 */ /* 0x000fca00078efcff */
[----:B------:R1:W-:Y:S04]  /*02a0*/  ATOMS.OR RZ, [UR5], R3 ;  /* 0x00000003ffff798c */ /* 0x0003e8000b000005 */
[----:B------:R1:W-:Y:S01]  /*02b0*/  STS [UR4], R2 ;  /* 0x00000002ff007988 */ /* 0x0003e20008000804 */
[----:B------:R-:W-:Y:S05]  /*02c0*/  BRA `(.L_x_2) ;  /* 0x0000000000107947 */ /* 0x000fea0003800000 */
.L_x_1:
[----:B------:R-:W-:-:S05]  /*02d0*/  IMAD.MOV.U32 R2, RZ, RZ, -0x1 ;  /* 0xffffffffff027424 */ /* 0x000fca00078e00ff */
[----:B------:R1:W-:Y:S02]  /*02e0*/  STS [UR4], R2 ;  /* 0x00000002ff007988 */ /* 0x0003e40008000804 */
[----:B-1----:R-:W-:-:S07]  /*02f0*/  MOV R2, 0x310 ;  /* 0x0000031000027802 */ /* 0x002fce0000000f00 */
[----:B------:R-:W-:Y:S05]  /*0300*/  CALL.REL.NOINC `($__internal_1_$__cuda_sm10x_tcgen05_guardrail_trap_phase_invalid_during_alloc) ;  /* 0x000000d800847944 */ /* 0x000fea0003c00000 */
.L_x_2:
[----:B------:R-:W-:Y:S05]  /*0310*/  WARPSYNC.ALL ;  /* 0x0000000000007948 */ /* 0x000fea0003800000 */
[----:B------:R-:W-:Y:S01]  /*0320*/  NOP ;  /* 0x0000000000007918 */ /* 0x000fe20000000000 */
.L_x_0:
[----:B------:R-:W2:Y:S08]  /*0330*/  LDC.64 R34, c[0x0][0x398] ;  /* 0x0000e600ff227b82 */ /* 0x000eb00000000a00 */
[----:B------:R-:W3:Y:S02]  /*0340*/  S2UR UR5, SR_CgaSize ;  /* 0x00000000000579c3 */ /* 0x000ee40000008a00 */
[----:B---3--:R-:W-:-:S12]  /*0350*/  UIMAD UR5, UR5, -0xa0, URZ ;  /* 0xffffff60050578a4 */ /* 0x008fd8000f8e02ff */
[----:B------:R-:W3:Y:S01]  /*0360*/  LDCU UR5, c[0x0][UR5+0x2b0] ;  /* 0x00005600050577ac */ /* 0x000ee20008000800 */
[----:B------:R-:W4:Y:S01]  /*0370*/  S2R R14, SR_CgaCtaId ;  /* 0x00000000000e7919 */ /* 0x000f220000008800 */
[----:B------:R-:W-:Y:S01]  /*0380*/  LOP3.LUT R38, R0, 0x7f, RZ, 0xc0, !PT ;  /* 0x0000007f00267812 */ /* 0x000fe200078ec0ff */
[----:B------:R-:W5:Y:S01]  /*0390*/  S2UR UR4, SR_CTAID.X ;  /* 0x00000000000479c3 */ /* 0x000f620000002500 */
[----:B-12---:R-:W-:-:S05]  /*03a0*/  VIADD R2, R35, 0xff ;  /* 0x000000ff23027836 */ /* 0x006fca0000000000 */
[----:B------:R-:W-:Y:S02]  /*03b0*/  SHF.R.S32.HI R3, RZ, 0x1f, R2 ;  /* 0x0000001fff037819 */ /* 0x000fe40000011402 */
[----:B-----5:R-:W-:Y:S01]  /*03c0*/  I2FP.F32.U32 R6, UR4 ;  /* 0x0000000400067c45 */ /* 0x020fe20008201000 */
[----:B------:R-:W1:Y:S01]  /*03d0*/  S2UR UR4, SR_CgaCtaId ;  /* 0x00000000000479c3 */ /* 0x000e620000008800 */
[----:B------:R-:W-:Y:S01]  /*03e0*/  LEA.HI R3, R3, R2, RZ, 0x8 ;  /* 0x0000000203037211 */ /* 0x000fe200078f40ff */
[----:B----4-:R-:W-:Y:S02]  /*03f0*/  IMAD.SHL.U32 R40, R14, 0x80, RZ ;  /* 0x000000800e287824 */ /* 0x010fe400078e00ff */
[----:B---3--:R-:W-:Y:S01]  /*0400*/  FMUL R6, R6, UR5 ;  /* 0x0000000506067c20 */ /* 0x008fe20008400000 */
[----:B------:R-:W-:-:S03]  /*0410*/  SHF.R.S32.HI R3, RZ, 0x8, R3 ;  /* 0x00000008ff037819 */ /* 0x000fc60000011403 */
[----:B------:R-:W2:Y:S02]  /*0420*/  F2I.U32.TRUNC.NTZ R7, R6 ;  /* 0x0000000600077305 */ /* 0x000ea4000020f000 */
[----:B------:R-:W-:-:S05]  /*0430*/  IMAD.SHL.U32 R4, R3, 0x8, RZ ;  /* 0x0000000803047824 */ /* 0x000fca00078e00ff */
[----:B------:R-:W-:-:S04]  /*0440*/  IABS R9, R4 ;  /* 0x0000000400097213 */ /* 0x000fc80000000000 */
[----:B------:R-:W3:Y:S01]  /*0450*/  I2F.RP R5, R9 ;  /* 0x0000000900057306 */ /* 0x000ee20000209400 */
[----:B--2---:R-:W-:-:S07]  /*0460*/  IABS R10, R7 ;  /* 0x00000007000a7213 */ /* 0x004fce0000000000 */
[----:B---3--:R-:W2:Y:S02]  /*0470*/  MUFU.RCP R5, R5 ;  /* 0x0000000500057308 */ /* 0x008ea40000001000 */
[----:B--2---:R-:W-:Y:S01]  /*0480*/  VIADD R2, R5, 0xffffffe ;  /* 0x0ffffffe05027836 */ /* 0x004fe20000000000 */
[----:B------:R-:W-:-:S05]  /*0490*/  IABS R5, R4 ;  /* 0x0000000400057213 */ /* 0x000fca0000000000 */
[----:B------:R2:W3:Y:S02]  /*04a0*/  F2I.FTZ.U32.TRUNC.NTZ R3, R2 ;  /* 0x0000000200037305 */ /* 0x0004e4000021f000 */
[----:B--2---:R-:W-:Y:S02]  /*04b0*/  IMAD.MOV.U32 R2, RZ, RZ, RZ ;  /* 0x000000ffff027224 */ /* 0x004fe400078e00ff */
[----:B---3--:R-:W-:-:S04]  /*04c0*/  IMAD.MOV R8, RZ, RZ, -R3 ;  /* 0x000000ffff087224 */ /* 0x008fc800078e0a03 */
[----:B------:R-:W-:Y:S02]  /*04d0*/  IMAD R11, R8, R9, RZ ;  /* 0x00000009080b7224 */ /* 0x000fe400078e02ff */
[----:B------:R-:W-:Y:S02]  /*04e0*/  IMAD.MOV.U32 R8, RZ, RZ, R10 ;  /* 0x000000ffff087224 */ /* 0x000fe400078e000a */
[----:B------:R-:W-:-:S04]  /*04f0*/  IMAD.HI.U32 R3, R3, R11, R2 ;  /* 0x0000000b03037227 */ /* 0x000fc800078e0002 */
[----:B------:R-:W-:Y:S02]  /*0500*/  IMAD.MOV R2, RZ, RZ, -R5 ;  /* 0x000000ffff027224 */ /* 0x000fe400078e0a05 */
[----:B------:R-:W-:-:S04]  /*0510*/  IMAD.HI.U32 R3, R3, R8, RZ ;  /* 0x0000000803037227 */ /* 0x000fc800078e00ff */
[----:B------:R-:W-:Y:S01]  /*0520*/  IMAD R2, R3, R2, R8 ;  /* 0x0000000203027224 */ /* 0x000fe200078e0208 */
[----:B------:R-:W-:Y:S04]  /*0530*/  BAR.SYNC.DEFER_BLOCKING 0x0 ;  /* 0x0000000000007b1d */ /* 0x000fe80000010000 */
[----:B------:R-:W-:-:S13]  /*0540*/  ISETP.GT.U32.AND P1, PT, R9, R2, PT ;  /* 0x000000020900720c */ /* 0x000fda0003f24070 */
[----:B------:R-:W-:Y:S02]  /*0550*/  @!P1 IMAD.IADD R2, R2, 0x1, -R9 ;  /* 0x0000000102029824 */ /* 0x000fe400078e0a09 */
[----:B------:R-:W-:Y:S01]  /*0560*/  @!P1 VIADD R3, R3, 0x1 ;  /* 0x0000000103039836 */ /* 0x000fe20000000000 */
[----:B------:R-:W-:Y:S02]  /*0570*/  ISETP.NE.AND P1, PT, R4, RZ, PT ;  /* 0x000000ff0400720c */ /* 0x000fe40003f25270 */
[----:B------:R-:W-:Y:S02]  /*0580*/  ISETP.GE.U32.AND P0, PT, R2, R9, PT ;  /* 0x000000090200720c */ /* 0x000fe40003f06070 */
[----:B------:R-:W-:-:S04]  /*0590*/  LOP3.LUT R2, R7, R4, RZ, 0x3c, !PT ;  /* 0x0000000407027212 */ /* 0x000fc800078e3cff */
[----:B------:R-:W-:Y:S01]  /*05a0*/  ISETP.GE.AND P2, PT, R2, RZ, PT ;  /* 0x000000ff0200720c */ /* 0x000fe20003f46270 */
[----:B------:R-:W-:-:S06]  /*05b0*/  VIADD R2, R34, 0xff ;  /* 0x000000ff22027836 */ /* 0x000fcc0000000000 */
[----:B------:R-:W-:-:S04]  /*05c0*/  @P0 VIADD R3, R3, 0x1 ;  /* 0x0000000103030836 */ /* 0x000fc80000000000 */
[----:B------:R-:W-:Y:S01]  /*05d0*/  IMAD.MOV.U32 R5, RZ, RZ, R3 ;  /* 0x000000ffff057224 */ /* 0x000fe200078e0003 */
[----:B------:R-:W-:-:S03]  /*05e0*/  SHF.R.S32.HI R3, RZ, 0x1f, R2 ;  /* 0x0000001fff037819 */ /* 0x000fc60000011402 */
[----:B------:R-:W-:Y:S01]  /*05f0*/  @!P2 IMAD.MOV R5, RZ, RZ, -R5 ;  /* 0x000000ffff05a224 */ /* 0x000fe200078e0a05 */
[----:B------:R-:W-:Y:S02]  /*0600*/  @!P1 LOP3.LUT R5, RZ, R4, RZ, 0x33, !PT ;  /* 0x00000004ff059212 */ /* 0x000fe400078e33ff */
[----:B------:R-:W-:-:S03]  /*0610*/  LEA.HI R3, R3, R2, RZ, 0x8 ;  /* 0x0000000203037211 */ /* 0x000fc600078f40ff */
[----:B------:R-:W-:Y:S02]  /*0620*/  IMAD.SHL.U32 R8, R5, 0x8, RZ ;  /* 0x0000000805087824 */ /* 0x000fe400078e00ff */
[----:B------:R-:W-:-:S03]  /*0630*/  IMAD.MOV R5, RZ, RZ, -R5 ;  /* 0x000000ffff057224 */ /* 0x000fc600078e0a05 */
[----:B------:R-:W-:Y:S01]  /*0640*/  LEA.HI.SX32 R3, R3, -R8, 0x18 ;  /* 0x8000000803037211 */ /* 0x000fe200078fc2ff */
[----:B------:R-:W-:-:S03]  /*0650*/  IMAD R11, R4, R5, R7 ;  /* 0x00000005040b7224 */ /* 0x000fc600078e0207 */
[----:B------:R-:W-:Y:S02]  /*0660*/  VIMNMX R12, PT, PT, R3, 0x8, PT ;  /* 0x00000008030c7848 */ /* 0x000fe40003fe0100 */
[----:B------:R-:W-:Y:S02]  /*0670*/  IABS R7, R11 ;  /* 0x0000000b00077213 */ /* 0x000fe40000000000 */
[----:B------:R-:W-:-:S04]  /*0680*/  IABS R9, R12 ;  /* 0x0000000c00097213 */ /* 0x000fc80000000000 */
[----:B------:R-:W2:Y:S08]  /*0690*/  I2F.RP R6, R9 ;  /* 0x0000000900067306 */ /* 0x000eb00000209400 */
[----:B--2---:R-:W2:Y:S02]  /*06a0*/  MUFU.RCP R6, R6 ;  /* 0x0000000600067308 */ /* 0x004ea40000001000 */
[----:B--2---:R-:W-:-:S06]  /*06b0*/  VIADD R2, R6, 0xffffffe ;  /* 0x0ffffffe06027836 */ /* 0x004fcc0000000000 */
[----:B------:R2:W3:Y:S02]  /*06c0*/  F2I.FTZ.U32.TRUNC.NTZ R3, R2 ;  /* 0x0000000200037305 */ /* 0x0004e4000021f000 */
[----:B--2---:R-:W-:Y:S02]  /*06d0*/  IMAD.MOV.U32 R2, RZ, RZ, RZ ;  /* 0x000000ffff027224 */ /* 0x004fe400078e00ff */
[----:B---3--:R-:W-:-:S04]  /*06e0*/  IMAD.MOV R10, RZ, RZ, -R3 ;  /* 0x000000ffff0a7224 */ /* 0x008fc800078e0a03 */
[----:B------:R-:W-:Y:S01]  /*06f0*/  IMAD.MOV.U32 R4, RZ, RZ, R10 ;  /* 0x000000ffff047224 */ /* 0x000fe200078e000a */
[----:B------:R-:W-:-:S03]  /*0700*/  IABS R10, R12 ;  /* 0x0000000c000a7213 */ /* 0x000fc60000000000 */
[----:B------:R-:W-:Y:S02]  /*0710*/  IMAD R5, R4, R9, RZ ;  /* 0x0000000904057224 */ /* 0x000fe400078e02ff */
[----:B------:R-:W-:Y:S01]  /*0720*/  IMAD.MOV.U32 R4, RZ, RZ, R7 ;  /* 0x000000ffff047224 */ /* 0x000fe200078e0007 */
[----:B------:R-:W-:Y:S01]  /*0730*/  MOV R7, 0x400 ;  /* 0x0000040000077802 */ /* 0x000fe20000000f00 */
[----:B------:R-:W-:-:S03]  /*0740*/  IMAD.HI.U32 R3, R3, R5, R2 ;  /* 0x0000000503037227 */ /* 0x000fc600078e0002 */
[----:B------:R-:W-:Y:S01]  /*0750*/  R2UR UR10, R7 ;  /* 0x00000000070a72ca */ /* 0x000fe200000e0000 */
[----:B------:R-:W-:Y:S01]  /*0760*/  IMAD.MOV R2, RZ, RZ, -R10 ;  /* 0x000000ffff027224 */ /* 0x000fe200078e0a0a */
[----:B------:R-:W-:Y:S01]  /*0770*/  IABS R10, R34 ;  /* 0x00000022000a7213 */ /* 0x000fe20000000000 */
[----:B------:R-:W-:-:S03]  /*0780*/  IMAD.HI.U32 R3, R3, R4, RZ ;  /* 0x0000000403037227 */ /* 0x000fc600078e00ff */
[----:B------:R-:W2:Y:S01]  /*0790*/  I2F.RP R5, R10 ;  /* 0x0000000a00057306 */ /* 0x000ea20000209400 */
[----:B------:R-:W-:Y:S01]  /*07a0*/  IMAD R4, R3, R2, R4 ;  /* 0x0000000203047224 */ /* 0x000fe200078e0204 */
[----:B------:R-:W-:-:S04]  /*07b0*/  IABS R2, R35 ;  /* 0x0000002300027213 */ /* 0x000fc80000000000 */
[----:B------:R-:W-:Y:S01]  /*07c0*/  ISETP.GT.U32.AND P1, PT, R9, R4, PT ;  /* 0x000000040900720c */ /* 0x000fe20003f24070 */
[----:B-1----:R-:W-:Y:S01]  /*07d0*/  ULEA UR10, UR4, UR10, 0x18 ;  /* 0x0000000a040a7291 */ /* 0x002fe2000f8ec0ff */
[----:B------:R-:W1:Y:S08]  /*07e0*/  I2F.RP R6, R2 ;  /* 0x0000000200067306 */ /* 0x000e700000209400 */
[----:B--2---:R-:W2:Y:S01]  /*07f0*/  MUFU.RCP R5, R5 ;  /* 0x0000000500057308 */ /* 0x004ea20000001000 */
[----:B------:R-:W3:Y:S02]  /*0800*/  LDS R16, [UR10] ;  /* 0x0000000aff107984 */ /* 0x000ee40008000800 */
[----:B------:R-:W-:-:S02]  /*0810*/  @!P1 IMAD.IADD R4, R4, 0x1, -R9 ;  /* 0x0000000104049824 */ /* 0x000fc400078e0a09 */
[----:B------:R-:W-:Y:S01]  /*0820*/  @!P1 VIADD R3, R3, 0x1 ;  /* 0x0000000103039836 */ /* 0x000fe20000000000 */
[----:B------:R-:W-:Y:S01]  /*0830*/  BAR.SYNC.DEFER_BLOCKING 0x0 ;  /* 0x0000000000007b1d */ /* 0x000fe20000010000 */
[----:B------:R-:W-:Y:S02]  /*0840*/  ISETP.NE.AND P1, PT, R12, RZ, PT ;  /* 0x000000ff0c00720c */ /* 0x000fe40003f25270 */
[----:B------:R-:W-:Y:S02]  /*0850*/  ISETP.GE.U32.AND P0, PT, R4, R9, PT ;  /* 0x000000090400720c */ /* 0x000fe40003f06070 */
[----:B------:R-:W-:Y:S01]  /*0860*/  LOP3.LUT R4, R11, R12, RZ, 0x3c, !PT ;  /* 0x0000000c0b047212 */ /* 0x000fe200078e3cff */
[----:B-1----:R-:W1:Y:S03]  /*0870*/  MUFU.RCP R6, R6 ;  /* 0x0000000600067308 */ /* 0x002e660000001000 */
[----:B------:R-:W-:Y:S01]  /*0880*/  ISETP.GE.AND P2, PT, R4, RZ, PT ;  /* 0x000000ff0400720c */ /* 0x000fe20003f46270 */
[----:B------:R-:W-:-:S02]  /*0890*/  IMAD.SHL.U32 R4, R14, 0x40, RZ ;  /* 0x000000400e047824 */ /* 0x000fc400078e00ff */
[----:B--2---:R-:W-:-:S04]  /*08a0*/  VIADD R5, R5, 0xffffffe ;  /* 0x0ffffffe05057836 */ /* 0x004fc80000000000 */
[----:B------:R-:W-:Y:S02]  /*08b0*/  @P0 VIADD R3, R3, 0x1 ;  /* 0x0000000103030836 */ /* 0x000fe40000000000 */
[----:B------:R-:W2:Y:S02]  /*08c0*/  F2I.FTZ.U32.TRUNC.NTZ R5, R5 ;  /* 0x0000000500057305 */ /* 0x000ea4000021f000 */
[----:B------:R-:W-:Y:S02]  /*08d0*/  IMAD.MOV.U32 R39, RZ, RZ, R3 ;  /* 0x000000ffff277224 */ /* 0x000fe400078e0003 */
[----:B-1----:R-:W-:Y:S02]  /*08e0*/  VIADD R6, R6, 0xffffffe ;  /* 0x0ffffffe06067836 */ /* 0x002fe40000000000 */
[----:B------:R-:W-:Y:S01]  /*08f0*/  @!P2 IMAD.MOV R39, RZ, RZ, -R39 ;  /* 0x000000ffff27a224 */ /* 0x000fe200078e0a27 */
[----:B------:R-:W-:Y:S01]  /*0900*/  @!P1 LOP3.LUT R39, RZ, R12, RZ, 0x33, !PT ;  /* 0x0000000cff279212 */ /* 0x000fe200078e33ff */
[----:B------:R1:W4:Y:S04]  /*0910*/  F2I.FTZ.U32.TRUNC.NTZ R7, R6 ;  /* 0x0000000600077305 */ /* 0x000328000021f000 */
[----:B------:R-:W-:-:S02]  /*0920*/  IMAD.MOV R3, RZ, RZ, -R39 ;  /* 0x000000ffff037224 */ /* 0x000fc400078e0a27 */
[----:B--2---:R-:W-:Y:S02]  /*0930*/  IMAD.MOV R9, RZ, RZ, -R5 ;  /* 0x000000ffff097224 */ /* 0x004fe400078e0a05 */
[----:B------:R-:W-:Y:S01]  /*0940*/  IMAD R3, R12, R3, R11 ;  /* 0x000000030c037224 */ /* 0x000fe200078e020b */
[----:B------:R-:W-:Y:S01]  /*0950*/  SHF.R.U32.HI R11, RZ, 0x5, R0 ;  /* 0x00000005ff0b7819 */ /* 0x000fe20000011600 */
[----:B------:R-:W-:Y:S01]  /*0960*/  IMAD R9, R9, R10, RZ ;  /* 0x0000000a09097224 */ /* 0x000fe200078e02ff */
[----:B---3--:R-:W-:Y:S01]  /*0970*/  R2UR UR15, R16 ;  /* 0x00000000100f72ca */ /* 0x008fe200000e0000 */
[----:B------:R-:W-:Y:S01]  /*0980*/  IMAD.IADD R3, R8, 0x1, R3 ;  /* 0x0000000108037824 */ /* 0x000fe200078e0203 */
[----:B------:R-:W-:Y:S01]  /*0990*/  LOP3.LUT R8, R4, 0x80, RZ, 0xc0, !PT ;  /* 0x0000008004087812 */ /* 0x000fe200078ec0ff */
[----:B-1----:R-:W-:Y:S02]  /*09a0*/  IMAD.IADD R6, R11, 0x1, R40 ;  /* 0x000000010b067824 */ /* 0x002fe400078e0228 */
[----:B------:R-:W-:-:S02]  /*09b0*/  IMAD.MOV.U32 R4, RZ, RZ, RZ ;  /* 0x000000ffff047224 */ /* 0x000fc400078e00ff */
[----:B------:R-:W-:Y:S02]  /*09c0*/  IMAD.SHL.U32 R39, R39, 0x100, RZ ;  /* 0x0000010027277824 */ /* 0x000fe400078e00ff */
[----:B----4-:R-:W-:Y:S02]  /*09d0*/  IMAD.MOV R13, RZ, RZ, -R7 ;  /* 0x000000ffff0d7224 */ /* 0x010fe400078e0a07 */
[----:B------:R-:W-:Y:S02]  /*09e0*/  IMAD R3, R3, 0x100, R8 ;  /* 0x0000010003037824 */ /* 0x000fe400078e0208 */
[----:B------:R-:W-:Y:S01]  /*09f0*/  IMAD.HI.U32 R4, R5, R9, R4 ;  /* 0x0000000905047227 */ /* 0x000fe200078e0004 */
[----:B------:R-:W-:-:S03]  /*0a00*/  LOP3.LUT R5, R39, 0x83, R6, 0xf8, !PT ;  /* 0x0000008327057812 */ /* 0x000fc600078ef806 */
[----:B------:R-:W-:Y:S01]  /*0a10*/  IMAD R9, R13, R2, RZ ;  /* 0x000000020d097224 */ /* 0x000fe200078e02ff */
[C---:B------:R-:W-:Y:S01]  /*0a20*/  LOP3.LUT R18, R5.reuse, 0x4, RZ, 0xfc, !PT ;  /* 0x0000000405127812 */ /* 0x040fe200078efcff */
[----:B------:R-:W-:Y:S01]  /*0a30*/  IMAD.MOV.U32 R6, RZ, RZ, RZ ;  /* 0x000000ffff067224 */ /* 0x000fe200078e00ff */
[----:B------:R-:W-:Y:S01]  /*0a40*/  LOP3.LUT R19, R5, 0x8, RZ, 0xfc, !PT ;  /* 0x0000000805137812 */ /* 0x000fe200078efcff */
[----:B------:R-:W-:Y:S01]  /*0a50*/  IMAD.IADD R37, R38, 0x1, R3 ;  /* 0x0000000126257824 */ /* 0x000fe200078e0203 */
[----:B------:R-:W-:Y:S01]  /*0a60*/  IABS R15, R18 ;  /* 0x00000012000f7213 */ /* 0x000fe20000000000 */
[----:B------:R-:W-:Y:S01]  /*0a70*/  IMAD.SHL.U32 R3, R11, 0x200000, RZ ;  /* 0x002000000b037824 */ /* 0x000fe200078e00ff */
[----:B------:R-:W-:Y:S01]  /*0a80*/  IABS R17, R19 ;  /* 0x0000001300117213 */ /* 0x000fe20000000000 */
[----:B------:R-:W-:Y:S01]  /*0a90*/  IMAD.HI.U32 R6, R7, R9, R6 ;  /* 0x0000000907067227 */ /* 0x000fe200078e0006 */
[----:B------:R-:W-:Y:S02]  /*0aa0*/  IABS R9, R5 ;  /* 0x0000000500097213 */ /* 0x000fe40000000000 */
[----:B------:R-:W-:-:S02]  /*0ab0*/  IABS R13, R37 ;  /* 0x00000025000d7213 */ /* 0x000fc40000000000 */
[----:B------:R-:W-:Y:S01]  /*0ac0*/  LOP3.LUT R7, R3, 0x600000, RZ, 0xc0, !PT ;  /* 0x0060000003077812 */ /* 0x000fe200078ec0ff */
[C---:B------:R-:W-:Y:S01]  /*0ad0*/  IMAD.HI.U32 R3, R6.reuse, R9, RZ ;  /* 0x0000000906037227 */ /* 0x040fe200078e00ff */
[----:B------:R-:W-:Y:S02]  /*0ae0*/  LOP3.LUT R16, R5, 0xc, RZ, 0xfc, !PT ;  /* 0x0000000c05107812 */ /* 0x000fe400078efcff */
[----:B------:R-:W-:Y:S01]  /*0af0*/  R2UR UR11, R7 ;  /* 0x00000000070b72ca */ /* 0x000fe200000e0000 */
[----:B------:R-:W-:Y:S01]  /*0b00*/  IMAD.HI.U32 R7, R6, R15, RZ ;  /* 0x0000000f06077227 */ /* 0x000fe200078e00ff */
[----:B------:R-:W-:-:S03]  /*0b10*/  LOP3.LUT R20, R5, 0x10, RZ, 0xfc, !PT ;  /* 0x0000001005147812 */ /* 0x000fc600078efcff */
[----:B------:R-:W-:-:S04]  /*0b20*/  IMAD.HI.U32 R4, R4, R13, RZ ;  /* 0x0000000d04047227 */ /* 0x000fc800078e00ff */
[----:B------:R-:W-:Y:S02]  /*0b30*/  IMAD.MOV R8, RZ, RZ, -R3 ;  /* 0x000000ffff087224 */ /* 0x000fe400078e0a03 */
[----:B------:R-:W-:Y:S02]  /*0b40*/  IMAD.MOV R12, RZ, RZ, -R7 ;  /* 0x000000ffff0c7224 */ /* 0x000fe400078e0a07 */
[----:B------:R-:W-:Y:S02]  /*0b50*/  IMAD.MOV R3, RZ, RZ, -R4 ;  /* 0x000000ffff037224 */ /* 0x000fe400078e0a04 */
[----:B------:R-:W-:-:S04]  /*0b60*/  IMAD.HI.U32 R4, R6, R17, RZ ;  /* 0x0000001106047227 */ /* 0x000fc800078e00ff */
[C---:B------:R-:W-:Y:S02]  /*0b70*/  IMAD R7, R2.reuse, R8, R9 ;  /* 0x0000000802077224 */ /* 0x040fe400078e0209 */
[----:B------:R-:W-:Y:S01]  /*0b80*/  IMAD R9, R2, R12, R15 ;  /* 0x0000000c02097224 */ /* 0x000fe200078e020f */
[----:B------:R-:W-:Y:S01]  /*0b90*/  IABS R15, R16 ;  /* 0x00000010000f7213 */ /* 0x000fe20000000000 */
[----:B------:R-:W-:Y:S01]  /*0ba0*/  IMAD R3, R10, R3, R13 ;  /* 0x000000030a037224 */ /* 0x000fe200078e020d */
[C---:B------:R-:W-:Y:S01]  /*0bb0*/  ISETP.GT.U32.AND P4, PT, R2.reuse, R7, PT ;  /* 0x000000070200720c */ /* 0x040fe20003f84070 */
[----:B------:R-:W-:Y:S01]  /*0bc0*/  IMAD.MOV R4, RZ, RZ, -R4 ;  /* 0x000000ffff047224 */ /* 0x000fe200078e0a04 */
[----:B------:R-:W-:Y:S02]  /*0bd0*/  ISETP.GT.U32.AND P1, PT, R2, R9, PT ;  /* 0x000000090200720c */ /* 0x000fe40003f24070 */
[----:B------:R-:W-:Y:S01]  /*0be0*/  ISETP.GT.U32.AND P2, PT, R10, R3, PT ;  /* 0x000000030a00720c */ /* 0x000fe20003f44070 */
[----:B------:R-:W-:Y:S01]  /*0bf0*/  IMAD R13, R2, R4, R17 ;  /* 0x00000004020d7224 */ /* 0x000fe200078e0211 */
[----:B------:R-:W-:Y:S01]  /*0c00*/  IABS R12, R20 ;  /* 0x00000014000c7213 */ /* 0x000fe20000000000 */
[----:B------:R-:W-:Y:S01]  /*0c10*/  IMAD.HI.U32 R4, R6, R15, RZ ;  /* 0x0000000f06047227 */ /* 0x000fe200078e00ff */
[----:B------:R-:W-:Y:S09]  /*0c20*/  BRA.U UP0, `(.L_x_5) ;  /* 0x0000000100187547 */ /* 0x000ff2000b800000 */
[----:B------:R-:W-:Y:S01]  /*0c30*/  ELECT P0, URZ, PT ;  /* 0x0000000000ff782f */ /* 0x000fe20003800000 */
[----:B------:R-:W-:Y:S01]  /*0c40*/  IMAD.MOV.U32 R8, RZ, RZ, 0x1 ;  /* 0x00000001ff087424 */ /* 0x000fe200078e00ff */
[----:B------:R-:W-:Y:S11]  /*0c50*/  UVIRTCOUNT.DEALLOC.SMPOOL 0x80 ;  /* 0x000000800000784c */ /* 0x000ff60000000000 */
[----:B------:R-:W-:-:S04]  /*0c60*/  @P0 MOV R17, 0x40 ;  /* 0x0000004000110802 */ /* 0x000fc80000000f00 */
[----:B------:R-:W-:-:S05]  /*0c70*/  @P0 LEA R17, R14, R17, 0x18 ;  /* 0x000000110e110211 */ /* 0x000fca00078ec0ff */
[----:B------:R1:W-:Y:S02]  /*0c80*/  @P0 STS.U8 [R17], R8 ;  /* 0x0000000811000388 */ /* 0x0003e40000000000 */
.L_x_5:
[----:B------:R-:W-:Y:S01]  /*0c90*/  ISETP.GT.U32.AND P3, PT, R2, R13, PT ;  /* 0x0000000d0200720c */ /* 0x000fe20003f64070 */
[----:B------:R-:W-:Y:S01]  /*0ca0*/  @!P2 IMAD.IADD R3, R3, 0x1, -R10 ;  /* 0x000000010303a824 */ /* 0x000fe200078e0a0a */
[----:B------:R-:W-:Y:S01]  /*0cb0*/  ISETP.GE.AND P5, PT, R19, RZ, PT ;  /* 0x000000ff1300720c */ /* 0x000fe20003fa6270 */
[----:B------:R-:W-:Y:S01]  /*0cc0*/  @!P4 IMAD.IADD R7, R7, 0x1, -R2 ;  /* 0x000000010707c824 */ /* 0x000fe200078e0a02 */
[C---:B------:R-:W-:Y:S01]  /*0cd0*/  LOP3.LUT R14, R5.reuse, 0x18, RZ, 0xfc, !PT ;  /* 0x00000018050e7812 */ /* 0x040fe200078efcff */
[----:B------:R-:W-:Y:S01]  /*0ce0*/  IMAD.MOV R4, RZ, RZ, -R4 ;  /* 0x000000ffff047224 */ /* 0x000fe200078e0a04 */
[----:B------:R-:W-:Y:S01]  /*0cf0*/  ISETP.GT.U32.AND P2, PT, R10, R3, PT ;  /* 0x000000030a00720c */ /* 0x000fe20003f44070 */
[----:B-1----:R-:W-:Y:S01]  /*0d00*/  IMAD.MOV.U32 R17, RZ, RZ, R12 ;  /* 0x000000ffff117224 */ /* 0x002fe200078e000c */
[C---:B------:R-:W-:Y:S01]  /*0d10*/  ISETP.GT.U32.AND P6, PT, R2.reuse, R7, PT ;  /* 0x000000070200720c */ /* 0x040fe20003fc4070 */
[----:B------:R-:W-:Y:S01]  /*0d20*/  IMAD R15, R2, R4, R15 ;  /* 0x00000004020f7224 */ /* 0x000fe200078e020f */
[----:B------:R-:W-:Y:S01]  /*0d30*/  LOP3.LUT R12, R5, 0x14, RZ, 0xfc, !PT ;  /* 0x00000014050c7812 */ /* 0x000fe200078efcff */
[----:B------:R-:W-:Y:S01]  /*0d40*/  IMAD.HI.U32 R4, R6, R17, RZ ;  /* 0x0000001106047227 */ /* 0x000fe200078e00ff */
[----:B------:R-:W-:Y:S01]  /*0d50*/  IABS R21, R14 ;  /* 0x0000000e00157213 */ /* 0x000fe20000000000 */
[----:B------:R-:W1:Y:S01]  /*0d60*/  LDC R172, c[0x0][0x3a0] ;  /* 0x0000e800ffac7b82 */ /* 0x000e620000000800 */
[----:B------:R-:W-:Y:S01]  /*0d70*/  IABS R19, R12 ;  /* 0x0000000c00137213 */ /* 0x000fe20000000000 */
[--C-:B------:R-:W-:Y:S01]  /*0d80*/  @!P3 IMAD.IADD R13, R13, 0x1, -R2.reuse ;  /* 0x000000010d0db824 */ /* 0x100fe200078e0a02 */
[----:B------:R-:W-:Y:S01]  /*0d90*/  ISETP.GT.U32.AND P4, PT, R2, R15, PT ;  /* 0x0000000f0200720c */ /* 0x000fe20003f84070 */
[----:B------:R-:W-:Y:S01]  /*0da0*/  @!P1 IMAD.IADD R9, R9, 0x1, -R2 ;  /* 0x0000000109099824 */ /* 0x000fe200078e0a02 */
[----:B------:R-:W-:Y:S01]  /*0db0*/  ISETP.GE.AND P0, PT, R18, RZ, PT ;  /* 0x000000ff1200720c */ /* 0x000fe20003f06270 */
[----:B------:R-:W-:Y:S01]  /*0dc0*/  IMAD.MOV R4, RZ, RZ, -R4 ;  /* 0x000000ffff047224 */ /* 0x000fe200078e0a04 */
[C---:B------:R-:W-:Y:S01]  /*0dd0*/  ISETP.GT.U32.AND P1, PT, R2.reuse, R13, PT ;  /* 0x0000000d0200720c */ /* 0x040fe20003f24070 */
[----:B------:R-:W-:Y:S01]  /*0de0*/  @!P2 IMAD.IADD R3, R3, 0x1, -R10 ;  /* 0x000000010303a824 */ /* 0x000fe200078e0a0a */
[C---:B------:R-:W-:Y:S01]  /*0df0*/  ISETP.GE.AND P2, PT, R5.reuse, RZ, PT ;  /* 0x000000ff0500720c */ /* 0x040fe20003f46270 */
[C---:B------:R-:W-:Y:S01]  /*0e00*/  IMAD R17, R2.reuse, R4, R17 ;  /* 0x0000000402117224 */ /* 0x040fe200078e0211 */
[----:B------:R-:W-:Y:S01]  /*0e10*/  ISETP.GT.U32.AND P3, PT, R2, R9, PT ;  /* 0x000000090200720c */ /* 0x000fe20003f64070 */
[----:B------:R-:W-:Y:S01]  /*0e20*/  IMAD.HI.U32 R4, R6, R19, RZ ;  /* 0x0000001306047227 */ /* 0x000fe200078e00ff */
[C---:B------:R-:W-:Y:S01]  /*0e30*/  LOP3.LUT R10, R5.reuse, 0x24, RZ, 0xfc, !PT ;  /* 0x00000024050a7812 */ /* 0x040fe200078efcff */
[----:B------:R-:W2:Y:S01]  /*0e40*/  LDCU UR8, c[0x0][0x3a4] ;  /* 0x00007480ff0877ac */ /* 0x000ea20008000800 */
[----:B------:R-:W-:Y:S01]  /*0e50*/  LOP3.LUT R18, R5, 0x4c, RZ, 0xfc, !PT ;  /* 0x0000004c05127812 */ /* 0x000fe200078efcff */
[----:B------:R-:W-:Y:S01]  /*0e60*/  @!P6 IMAD.IADD R7, R7, 0x1, -R2 ;  /* 0x000000010707e824 */ /* 0x000fe200078e0a02 */
[----:B------:R-:W-:Y:S01]  /*0e70*/  ISETP.GT.U32.AND P6, PT, R2, R17, PT ;  /* 0x000000110200720c */ /* 0x000fe20003fc4070 */
[----:B------:R-:W-:Y:S01]  /*0e80*/  IMAD.MOV R4, RZ, RZ, -R4 ;  /* 0x000000ffff047224 */ /* 0x000fe200078e0a04 */
[----:B------:R-:W-:Y:S01]  /*0e90*/  IABS R27, R10 ;  /* 0x0000000a001b7213 */ /* 0x000fe20000000000 */
[--C-:B------:R-:W-:Y:S01]  /*0ea0*/  @!P1 IMAD.IADD R13, R13, 0x1, -R2.reuse ;  /* 0x000000010d0d9824 */ /* 0x100fe200078e0a02 */
[----:B------:R-:W-:Y:S01]  /*0eb0*/  ISETP.GE.AND P1, PT, R20, RZ, PT ;  /* 0x000000ff1400720c */ /* 0x000fe20003f26270 */
[----:B------:R-:W-:Y:S01]  /*0ec0*/  IMAD R19, R2, R4, R19 ;  /* 0x0000000402137224 */ /* 0x000fe200078e0213 */
[----:B------:R-:W-:Y:S01]  /*0ed0*/  LOP3.LUT R4, R5, 0x1c, RZ, 0xfc, !PT ;  /* 0x0000001c05047812 */ /* 0x000fe200078efcff */
[--C-:B------:R-:W-:Y:S01]  /*0ee0*/  @!P4 IMAD.IADD R15, R15, 0x1, -R2.reuse ;  /* 0x000000010f0fc824 */ /* 0x100fe200078e0a02 */
[----:B------:R-:W-:Y:S01]  /*0ef0*/  ISETP.GE.AND P4, PT, R12, RZ, PT ;  /* 0x000000ff0c00720c */ /* 0x000fe20003f86270 */
[----:B------:R-:W-:Y:S01]  /*0f00*/  @!P5 IMAD.MOV R13, RZ, RZ, -R13 ;  /* 0x000000ffff0dd224 */ /* 0x000fe200078e0a0d */
[C---:B------:R-:W-:Y:S01]  /*0f10*/  ISETP.GT.U32.AND P5, PT, R2.reuse, R19, PT ;  /* 0x000000130200720c */ /* 0x040fe20003fa4070 */
[----:B------:R-:W-:Y:S01]  /*0f20*/  @!P2 IMAD.MOV R7, RZ, RZ, -R7 ;  /* 0x000000ffff07a224 */ /* 0x000fe200078e0a07 */
[----:B------:R-:W-:Y:S01]  /*0f30*/  ISETP.GT.U32.AND P2, PT, R2, R15, PT ;  /* 0x0000000f0200720c */ /* 0x000fe20003f44070 */
[--C-:B------:R-:W-:Y:S01]  /*0f40*/  @!P6 IMAD.IADD R17, R17, 0x1, -R2.reuse ;  /* 0x000000011111e824 */ /* 0x100fe200078e0a02 */
[----:B------:R-:W-:Y:S01]  /*0f50*/  IABS R23, R4 ;  /* 0x0000000400177213 */ /* 0x000fe20000000000 */
[----:B------:R-:W-:Y:S01]  /*0f60*/  IMAD.HI.U32 R8, R6, R21, RZ ;  /* 0x0000001506087227 */ /* 0x000fe200078e00ff */
[----:B------:R-:W-:Y:S01]  /*0f70*/  LOP3.LUT R12, R5, 0x28, RZ, 0xfc, !PT ;  /* 0x00000028050c7812 */ /* 0x000fe200078efcff */
[----:B------:R-:W3:Y:S01]  /*0f80*/  LDCU.64 UR12, c[0x0][0x3a8] ;  /* 0x00007500ff0c77ac */ /* 0x000ee20008000a00 */
[----:B------:R-:W-:Y:S01]  /*0f90*/  ISETP.GT.U32.AND P6, PT, R2, R17, PT ;  /* 0x000000110200720c */ /* 0x000fe20003fc4070 */
[----:B------:R-:W-:Y:S01]  /*0fa0*/  @!P3 IMAD.IADD R9, R9, 0x1, -R2 ;  /* 0x000000010909b824 */ /* 0x000fe200078e0a02 */
[----:B------:R-:W-:Y:S01]  /*0fb0*/  ISETP.GE.AND P3, PT, R16, RZ, PT ;  /* 0x000000ff1000720c */ /* 0x000fe20003f66270 */
[----:B------:R-:W-:Y:S01]  /*0fc0*/  IMAD.MOV R8, RZ, RZ, -R8 ;  /* 0x000000ffff087224 */ /* 0x000fe200078e0a08 */
[----:B------:R-:W-:Y:S01]  /*0fd0*/  IABS R29, R12 ;  /* 0x0000000c001d7213 */ /* 0x000fe20000000000 */
[--C-:B------:R-:W-:Y:S01]  /*0fe0*/  @!P5 IMAD.IADD R19, R19, 0x1, -R2.reuse ;  /* 0x000000011313d824 */ /* 0x100fe200078e0a02 */
[C---:B------:R-:W-:Y:S01]  /*0ff0*/  LOP3.LUT R16, R5.reuse, 0x34, RZ, 0xfc, !PT ;  /* 0x0000003405107812 */ /* 0x040fe200078efcff */
[----:B------:R-:W-:Y:S01]  /*1000*/  IMAD R21, R2, R8, R21 ;  /* 0x0000000802157224 */ /* 0x000fe200078e0215 */
[----:B------:R-:W-:Y:S01]  /*1010*/  LOP3.LUT R8, R5, 0x20, RZ, 0xfc, !PT ;  /* 0x0000002005087812 */ /* 0x000fe200078efcff */
[--C-:B------:R-:W-:Y:S01]  /*1020*/  @!P2 IMAD.IADD R15, R15, 0x1, -R2.reuse ;  /* 0x000000010f0fa824 */ /* 0x100fe200078e0a02 */
[----:B------:R-:W-:Y:S01]  /*1030*/  ISETP.GE.AND P2, PT, R4, RZ, PT ;  /* 0x000000ff0400720c */ /* 0x000fe20003f46270 */
[----:B------:R-:W-:Y:S01]  /*1040*/  IMAD.HI.U32 R4, R6, R23, RZ ;  /* 0x0000001706047227 */ /* 0x000fe200078e00ff */
[----:B------:R-:W-:Y:S01]  /*1050*/  ISETP.GT.U32.AND P5, PT, R2, R19, PT ;  /* 0x000000130200720c */ /* 0x000fe20003fa4070 */
[----:B------:R-:W4:Y:S01]  /*1060*/  LDCU.128 UR4, c[0x0][0x380] ;  /* 0x00007000ff0477ac */ /* 0x000f220008000c00 */
[----:B------:R-:W-:Y:S01]  /*1070*/  IABS R25, R8 ;  /* 0x0000000800197213 */ /* 0x000fe20000000000 */
[----:B------:R-:W-:Y:S01]  /*1080*/  @!P6 IMAD.IADD R17, R17, 0x1, -R2 ;  /* 0x000000011111e824 */ /* 0x000fe200078e0a02 */
[----:B------:R-:W-:Y:S01]  /*1090*/  ISETP.GE.AND P6, PT, R8, RZ, PT ;  /* 0x000000ff0800720c */ /* 0x000fe20003fc6270 */
[----:B------:R-:W-:Y:S01]  /*10a0*/  IMAD.MOV R8, RZ, RZ, -R4 ;  /* 0x000000ffff087224 */ /* 0x000fe200078e0a04 */
[----:B------:R-:W-:Y:S01]  /*10b0*/  IABS R41, R16 ;  /* 0x0000001000297213 */ /* 0x000fe20000000000 */
[----:B------:R-:W-:Y:S01]  /*10c0*/  @!P3 IMAD.MOV R15, RZ, RZ, -R15 ;  /* 0x000000ffff0fb224 */ /* 0x000fe200078e0a0f */
[C---:B------:R-:W-:Y:S01]  /*10d0*/  ISETP.GT.U32.AND P3, PT, R2.reuse, R21, PT ;  /* 0x000000150200720c */ /* 0x040fe20003f64070 */
[----:B------:R-:W-:Y:S01]  /*10e0*/  IMAD R23, R2, R8, R23 ;  /* 0x0000000802177224 */ /* 0x000fe200078e0217 */
[----:B------:R-:W-:Y:S01]  /*10f0*/  IABS R53, R18 ;  /* 0x0000001200357213 */ /* 0x000fe20000000000 */
[----:B------:R-:W-:Y:S01]  /*1100*/  IMAD.HI.U32 R4, R6, R25, RZ ;  /* 0x0000001906047227 */ /* 0x000fe200078e00ff */
[C---:B------:R-:W-:Y:S01]  /*1110*/  LOP3.LUT R22, R5.reuse, 0x54, RZ, 0xfc, !PT ;  /* 0x0000005405167812 */ /* 0x040fe200078efcff */
[----:B---3--:R-:W-:Y:S01]  /*1120*/  USHF.L.U32 UR57, UR12, 0x2, URZ ;  /* 0x000000020c397899 */ /* 0x008fe200080006ff */
[----:B------:R-:W-:Y:S01]  /*1130*/  LOP3.LUT R20, R5, 0x50, RZ, 0xfc, !PT ;  /* 0x0000005005147812 */ /* 0x000fe200078efcff */
[----:B------:R-:W-:Y:S01]  /*1140*/  @!P5 IMAD.IADD R19, R19, 0x1, -R2 ;  /* 0x000000011313d824 */ /* 0x000fe200078e0a02 */
[----:B------:R-:W-:Y:S01]  /*1150*/  ISETP.GT.U32.AND P5, PT, R2, R23, PT ;  /* 0x000000170200720c */ /* 0x000fe20003fa4070 */
[----:B------:R-:W-:Y:S01]  /*1160*/  @!P1 IMAD.MOV R17, RZ, RZ, -R17 ;  /* 0x000000ffff119224 */ /* 0x000fe200078e0a11 */
[----:B------:R-:W-:Y:S01]  /*1170*/  ISETP.GE.AND P1, PT, R10, RZ, PT ;  /* 0x000000ff0a00720c */ /* 0x000fe20003f26270 */
[----:B------:R-:W-:Y:S01]  /*1180*/  IMAD.MOV R10, RZ, RZ, -R4 ;  /* 0x000000ffff0a7224 */ /* 0x000fe200078e0a04 */
[----:B------:R-:W-:Y:S01]  /*1190*/  IABS R57, R22 ;  /* 0x0000001600397213 */ /* 0x000fe20000000000 */
[--C-:B------:R-:W-:Y:S01]  /*11a0*/  @!P3 IMAD.IADD R21, R21, 0x1, -R2.reuse ;  /* 0x000000011515b824 */ /* 0x100fe200078e0a02 */
[C---:B------:R-:W-:Y:S01]  /*11b0*/  LOP3.LUT R24, R5.reuse, 0x58, RZ, 0xfc, !PT ;  /* 0x0000005805187812 */ /* 0x040fe200078efcff */
[----:B------:R-:W-:Y:S01]  /*11c0*/  IMAD R25, R2, R10, R25 ;  /* 0x0000000a02197224 */ /* 0x000fe200078e0219 */
[----:B------:R-:W-:Y:S01]  /*11d0*/  LOP3.LUT R10, R5, 0x2c, RZ, 0xfc, !PT ;  /* 0x0000002c050a7812 */ /* 0x000fe200078efcff */
[----:B------:R-:W-:Y:S01]  /*11e0*/  IMAD.HI.U32 R4, R6, R27, RZ ;  /* 0x0000001b06047227 */ /* 0x000fe200078e00ff */
[----:B------:R-:W-:Y:S01]  /*11f0*/  ISETP.GT.U32.AND P3, PT, R2, R21, PT ;  /* 0x000000150200720c */ /* 0x000fe20003f64070 */
[----:B------:R-:W-:Y:S01]  /*1200*/  UIMAD UR58, UR12, 0x3, URZ ;  /* 0x000000030c3a78a4 */ /* 0x000fe2000f8e02ff */
[----:B------:R-:W-:Y:S01]  /*1210*/  IABS R31, R10 ;  /* 0x0000000a001f7213 */ /* 0x000fe20000000000 */
[----:B------:R-:W-:Y:S01]  /*1220*/  @!P5 IMAD.IADD R23, R23, 0x1, -R2 ;  /* 0x000000011717d824 */ /* 0x000fe200078e0a02 */
[----:B------:R-:W-:Y:S01]  /*1230*/  IABS R55, R20 ;  /* 0x0000001400377213 */ /* 0x000fe20000000000 */
[----:B------:R-:W-:Y:S01]  /*1240*/  @!P0 IMAD.MOV R9, RZ, RZ, -R9 ;  /* 0x000000ffff098224 */ /* 0x000fe200078e0a09 */
[----:B------:R-:W-:Y:S01]  /*1250*/  ISETP.GE.AND P0, PT, R14, RZ, PT ;  /* 0x000000ff0e00720c */ /* 0x000fe20003f06270 */
[----:B------:R-:W-:Y:S01]  /*1260*/  IMAD.MOV R4, RZ, RZ, -R4 ;  /* 0x000000ffff047224 */ /* 0x000fe200078e0a04 */
[----:B------:R-:W-:Y:S01]  /*1270*/  ISETP.GT.U32.AND P5, PT, R2, R23, PT ;  /* 0x000000170200720c */ /* 0x000fe20003fa4070 */
[----:B------:R-:W-:Y:S01]  /*1280*/  IMAD.HI.U32 R8, R6, R29, RZ ;  /* 0x0000001d06087227 */ /* 0x000fe200078e00ff */
[C---:B------:R-:W-:Y:S01]  /*1290*/  LOP3.LUT R14, R5.reuse, 0x30, RZ, 0xfc, !PT ;  /* 0x00000030050e7812 */ /* 0x040fe200078efcff */
[----:B------:R-:W-:Y:S01]  /*12a0*/  UIMAD UR49, UR12, 0xc, URZ ;  /* 0x0000000c0c3178a4 */ /* 0x000fe2000f8e02ff */
[----:B------:R-:W-:Y:S01]  /*12b0*/  IABS R59, R24 ;  /* 0x00000018003b7213 */ /* 0x000fe20000000000 */
[----:B------:R-:W-:Y:S01]  /*12c0*/  IMAD R27, R2, R4, R27 ;  /* 0x00000004021b7224 */ /* 0x000fe200078e021b */
[----:B------:R-:W-:Y:S01]  /*12d0*/  IABS R33, R14 ;  /* 0x0000000e00217213 */ /* 0x000fe20000000000 */
[----:B------:R-:W-:Y:S01]  /*12e0*/  IMAD.MOV R8, RZ, RZ, -R8 ;  /* 0x000000ffff087224 */ /* 0x000fe200078e0a08 */
[C---:B------:R-:W-:Y:S01]  /*12f0*/  LOP3.LUT R26, R5.reuse, 0x60, RZ, 0xfc, !PT ;  /* 0x00000060051a7812 */ /* 0x040fe200078efcff */
[----:B------:R-:W-:Y:S01]  /*1300*/  IMAD.HI.U32 R4, R6, R31, RZ ;  /* 0x0000001f06047227 */ /* 0x000fe200078e00ff */
[----:B------:R-:W-:Y:S01]  /*1310*/  LOP3.LUT R28, R5, 0x64, RZ, 0xfc, !PT ;  /* 0x00000064051c7812 */ /* 0x000fe200078efcff */
[----:B------:R-:W-:Y:S01]  /*1320*/  USHF.L.U32 UR59, UR12, 0x1, URZ ;  /* 0x000000010c3b7899 */ /* 0x000fe200080006ff */
[----:B------:R-:W-:Y:S01]  /*1330*/  IABS R63, R26 ;  /* 0x0000001a003f7213 */ /* 0x000fe20000000000 */
[----:B------:R-:W-:Y:S01]  /*1340*/  @!P4 IMAD.MOV R19, RZ, RZ, -R19 ;  /* 0x000000ffff13c224 */ /* 0x000fe200078e0a13 */
[C---:B------:R-:W-:Y:S01]  /*1350*/  ISETP.GT.U32.AND P4, PT, R2.reuse, R25, PT ;  /* 0x000000190200720c */ /* 0x040fe20003f84070 */
[C---:B------:R-:W-:Y:S01]  /*1360*/  IMAD R29, R2.reuse, R8, R29 ;  /* 0x00000008021d7224 */ /* 0x040fe200078e021d */
[----:B------:R-:W-:Y:S01]  /*1370*/  IABS R65, R28 ;  /* 0x0000001c00417213 */ /* 0x000fe20000000000 */
[----:B------:R-:W-:Y:S01]  /*1380*/  @!P3 IMAD.IADD R21, R21, 0x1, -R2 ;  /* 0x000000011515b824 */ /* 0x000fe200078e0a02 */
[C---:B------:R-:W-:Y:S01]  /*1390*/  ISETP.GT.U32.AND P3, PT, R2.reuse, R27, PT ;  /* 0x0000001b0200720c */ /* 0x040fe20003f64070 */
[----:B------:R-:W-:Y:S01]  /*13a0*/  IMAD.MOV R4, RZ, RZ, -R4 ;  /* 0x000000ffff047224 */ /* 0x000fe200078e0a04 */
[----:B------:R-:W-:Y:S01]  /*13b0*/  LOP3.LUT R30, R5, 0x68, RZ, 0xfc, !PT ;  /* 0x00000068051e7812 */ /* 0x000fe200078efcff */
[----:B------:R-:W-:Y:S01]  /*13c0*/  @!P0 IMAD.MOV R21, RZ, RZ, -R21 ;  /* 0x000000ffff158224 */ /* 0x000fe200078e0a15 */
[----:B------:R-:W-:Y:S01]  /*13d0*/  ISETP.GT.U32.AND P0, PT, R2, R29, PT ;  /* 0x0000001d0200720c */ /* 0x000fe20003f04070 */
[--C-:B------:R-:W-:Y:S01]  /*13e0*/  @!P5 IMAD.IADD R23, R23, 0x1, -R2.reuse ;  /* 0x000000011717d824 */ /* 0x100fe200078e0a02 */
[----:B------:R-:W-:Y:S01]  /*13f0*/  ISETP.GE.AND P5, PT, R12, RZ, PT ;  /* 0x000000ff0c00720c */ /* 0x000fe20003fa6270 */
[C---:B------:R-:W-:Y:S01]  /*1400*/  IMAD R31, R2.reuse, R4, R31 ;  /* 0x00000004021f7224 */ /* 0x040fe200078e021f */
[----:B------:R-:W-:Y:S01]  /*1410*/  IABS R67, R30 ;  /* 0x0000001e00437213 */ /* 0x000fe20000000000 */
[----:B------:R-:W-:Y:S01]  /*1420*/  @!P2 IMAD.MOV R23, RZ, RZ, -R23 ;  /* 0x000000ffff17a224 */ /* 0x000fe200078e0a17 */
[----:B------:R-:W-:Y:S01]  /*1430*/  LOP3.LUT R32, R5, 0x74, RZ, 0xfc, !PT ;  /* 0x0000007405207812 */ /* 0x000fe200078efcff */
[--C-:B------:R-:W-:Y:S01]  /*1440*/  @!P4 IMAD.IADD R25, R25, 0x1, -R2.reuse ;  /* 0x000000011919c824 */ /* 0x100fe200078e0a02 */
[----:B------:R-:W-:Y:S01]  /*1450*/  ISETP.GT.U32.AND P2, PT, R2, R31, PT ;  /* 0x0000001f0200720c */ /* 0x000fe20003f44070 */
[----:B------:R-:W-:Y:S01]  /*1460*/  IMAD.HI.U32 R4, R6, R33, RZ ;  /* 0x0000002106047227 */ /* 0x000fe200078e00ff */
[----:B------:R-:W-:Y:S01]  /*1470*/  LOP3.LUT R36, R5, 0x78, RZ, 0xfc, !PT ;  /* 0x0000007805247812 */ /* 0x000fe200078efcff */
[----:B------:R-:W-:Y:S01]  /*1480*/  UIMAD UR56, UR12, 0x5, URZ ;  /* 0x000000050c3878a4 */ /* 0x000fe2000f8e02ff */
[----:B------:R-:W-:Y:S01]  /*1490*/  ISETP.GT.U32.AND P4, PT, R2, R25, PT ;  /* 0x000000190200720c */ /* 0x000fe20003f84070 */
[----:B------:R-:W-:Y:S01]  /*14a0*/  @!P0 IMAD.IADD R29, R29, 0x1, -R2 ;  /* 0x000000011d1d8824 */ /* 0x000fe200078e0a02 */
[----:B------:R-:W-:Y:S01]  /*14b0*/  IABS R73, R32 ;  /* 0x0000002000497213 */ /* 0x000fe20000000000 */
[----:B------:R-:W-:Y:S01]  /*14c0*/  IMAD.HI.U32 R8, R6, R41, RZ ;  /* 0x0000002906087227 */ /* 0x000fe200078e00ff */
[----:B------:R-:W-:Y:S01]  /*14d0*/  IABS R75, R36 ;  /* 0x00000024004b7213 */ /* 0x000fe20000000000 */
[----:B------:R-:W-:Y:S01]  /*14e0*/  UIMAD UR41, UR12, 0x14, URZ ;  /* 0x000000140c2978a4 */ /* 0x000fe2000f8e02ff */
[C---:B------:R-:W-:Y:S01]  /*14f0*/  ISETP.GT.U32.AND P0, PT, R2.reuse, R29, PT ;  /* 0x0000001d0200720c */ /* 0x040fe20003f04070 */
[----:B------:R-:W-:Y:S01]  /*1500*/  IMAD.MOV R4, RZ, RZ, -R4 ;  /* 0x000000ffff047224 */ /* 0x000fe200078e0a04 */
[----:B------:R-:W-:Y:S01]  /*1510*/  UIMAD UR54, UR12, 0x7, URZ ;  /* 0x000000070c3678a4 */ /* 0x000fe2000f8e02ff */
[----:B------:R-:W-:Y:S01]  /*1520*/  @!P2 IMAD.IADD R31, R31, 0x1, -R2 ;  /* 0x000000011f1fa824 */ /* 0x000fe200078e0a02 */
[----:B------:R-:W-:Y:S01]  /*1530*/  UIMAD UR33, UR12, 0x1c, URZ ;  /* 0x0000001c0c2178a4 */ /* 0x000fe2000f8e02ff */
[----:B------:R-:W-:Y:S01]  /*1540*/  IMAD.MOV R8, RZ, RZ, -R8 ;  /* 0x000000ffff087224 */ /* 0x000fe200078e0a08 */
[----:B------:R-:W-:Y:S01]  /*1550*/  UIMAD UR55, UR12, 0x6, URZ ;  /* 0x000000060c3778a4 */ /* 0x000fe2000f8e02ff */
[--C-:B------:R-:W-:Y:S01]  /*1560*/  @!P4 IMAD.IADD R25, R25, 0x1, -R2.reuse ;  /* 0x000000011919c824 */ /* 0x100fe200078e0a02 */
[C---:B------:R-:W-:Y:S01]  /*1570*/  ISETP.GT.U32.AND P2, PT, R2.reuse, R31, PT ;  /* 0x0000001f0200720c */ /* 0x040fe20003f44070 */
[----:B------:R-:W-:Y:S01]  /*1580*/  IMAD R33, R2, R4, R33 ;  /* 0x0000000402217224 */ /* 0x000fe200078e0221 */
[----:B------:R-:W-:Y:S01]  /*1590*/  ISETP.GE.AND P4, PT, R10, RZ, PT ;  /* 0x000000ff0a00720c */ /* 0x000fe20003f86270 */
[--C-:B------:R-:W-:Y:S01]  /*15a0*/  @!P3 IMAD.IADD R27, R27, 0x1, -R2.reuse ;  /* 0x000000011b1bb824 */ /* 0x100fe200078e0a02 */
[----:B------:R-:W-:Y:S01]  /*15b0*/  LOP3.LUT R4, R5, 0x38, RZ, 0xfc, !PT ;  /* 0x0000003805047812 */ /* 0x000fe200078efcff */
[--C-:B------:R-:W-:Y:S01]  /*15c0*/  @!P0 IMAD.IADD R29, R29, 0x1, -R2.reuse ;  /* 0x000000011d1d8824 */ /* 0x100fe200078e0a02 */
[----:B------:R-:W-:Y:S01]  /*15d0*/  LOP3.LUT R10, R5, 0x40, RZ, 0xfc, !PT ;  /* 0x00000040050a7812 */ /* 0x000fe200078efcff */
[C---:B------:R-:W-:Y:S01]  /*15e0*/  IMAD R41, R2.reuse, R8, R41 ;  /* 0x0000000802297224 */ /* 0x040fe200078e0229 */
[C---:B------:R-:W-:Y:S01]  /*15f0*/  ISETP.GT.U32.AND P3, PT, R2.reuse, R27, PT ;  /* 0x0000001b0200720c */ /* 0x040fe20003f64070 */
[----:B------:R-:W-:Y:S01]  /*1600*/  @!P5 IMAD.MOV R29, RZ, RZ, -R29 ;  /* 0x000000ffff1dd224 */ /* 0x000fe200078e0a1d */
[----:B------:R-:W-:Y:S01]  /*1610*/  ISETP.GT.U32.AND P5, PT, R2, R33, PT ;  /* 0x000000210200720c */ /* 0x000fe20003fa4070 */
[----:B------:R-:W-:Y:S01]  /*1620*/  @!P6 IMAD.MOV R25, RZ, RZ, -R25 ;  /* 0x000000ffff19e224 */ /* 0x000fe200078e0a19 */
[----:B------:R-:W-:Y:S01]  /*1630*/  IABS R43, R4 ;  /* 0x00000004002b7213 */ /* 0x000fe20000000000 */
[--C-:B------:R-:W-:Y:S01]  /*1640*/  @!P2 IMAD.IADD R31, R31, 0x1, -R2.reuse ;  /* 0x000000011f1fa824 */ /* 0x100fe200078e0a02 */
[----:B------:R-:W-:Y:S01]  /*1650*/  LOP3.LUT R8, R5, 0x3c, RZ, 0xfc, !PT ;  /* 0x0000003c05087812 */ /* 0x000fe200078efcff */
[----:B------:R-:W-:Y:S01]  /*1660*/  UIMAD UR52, UR12, 0x9, URZ ;  /* 0x000000090c3478a4 */ /* 0x000fe2000f8e02ff */
[----:B------:R-:W-:Y:S01]  /*1670*/  ISETP.GE.AND P0, PT, R4, RZ, PT ;  /* 0x000000ff0400720c */ /* 0x000fe20003f06270 */
[----:B------:R-:W-:Y:S01]  /*1680*/  @!P4 IMAD.MOV R31, RZ, RZ, -R31 ;  /* 0x000000ffff1fc224 */ /* 0x000fe200078e0a1f */
[----:B------:R-:W-:Y:S01]  /*1690*/  ISETP.GT.U32.AND P4, PT, R2, R41, PT ;  /* 0x000000290200720c */ /* 0x000fe20003f84070 */
[----:B------:R-:W-:Y:S01]  /*16a0*/  IMAD.HI.U32 R4, R6, R43, RZ ;  /* 0x0000002b06047227 */ /* 0x000fe200078e00ff */
[----:B------:R-:W-:Y:S01]  /*16b0*/  IABS R45, R8 ;  /* 0x00000008002d7213 */ /* 0x000fe20000000000 */
[----:B------:R-:W-:Y:S01]  /*16c0*/  UIMAD UR37, UR12, 0x18, URZ ;  /* 0x000000180c2578a4 */ /* 0x000fe2000f8e02ff */
[----:B------:R-:W-:Y:S01]  /*16d0*/  IABS R47, R10 ;  /* 0x0000000a002f7213 */ /* 0x000fe20000000000 */
[--C-:B------:R-:W-:Y:S01]  /*16e0*/  @!P5 IMAD.IADD R33, R33, 0x1, -R2.reuse ;  /* 0x000000012121d824 */ /* 0x100fe200078e0a02 */
[----:B------:R-:W-:Y:S01]  /*16f0*/  ISETP.GE.AND P2, PT, R10, RZ, PT ;  /* 0x000000ff0a00720c */ /* 0x000fe20003f46270 */
[----:B------:R-:W-:Y:S01]  /*1700*/  @!P3 IMAD.IADD R27, R27, 0x1, -R2 ;  /* 0x000000011b1bb824 */ /* 0x000fe200078e0a02 */
[----:B------:R-:W-:Y:S01]  /*1710*/  ISETP.GE.AND P6, PT, R14, RZ, PT ;  /* 0x000000ff0e00720c */ /* 0x000fe20003fc6270 */
[----:B------:R-:W-:Y:S01]  /*1720*/  IMAD.MOV R10, RZ, RZ, -R4 ;  /* 0x000000ffff0a7224 */ /* 0x000fe200078e0a04 */
[----:B------:R-:W-:Y:S01]  /*1730*/  ISETP.GT.U32.AND P5, PT, R2, R33, PT ;  /* 0x000000210200720c */ /* 0x000fe20003fa4070 */
[----:B------:R-:W-:Y:S01]  /*1740*/  @!P1 IMAD.MOV R27, RZ, RZ, -R27 ;  /* 0x000000ffff1b9224 */ /* 0x000fe200078e0a1b */
[----:B------:R-:W-:Y:S01]  /*1750*/  ISETP.GE.AND P1, PT, R8, RZ, PT ;  /* 0x000000ff0800720c */ /* 0x000fe20003f26270 */
[----:B------:R-:W-:Y:S01]  /*1760*/  @!P4 IMAD.IADD R41, R41, 0x1, -R2 ;  /* 0x000000012929c824 */ /* 0x000fe200078e0a02 */
[C---:B------:R-:W-:Y:S01]  /*1770*/  LOP3.LUT R14, R5.reuse, 0x44, RZ, 0xfc, !PT ;  /* 0x00000044050e7812 */ /* 0x040fe200078efcff */
[----:B------:R-:W-:Y:S01]  /*1780*/  IMAD.HI.U32 R4, R6, R45, RZ ;  /* 0x0000002d06047227 */ /* 0x000fe200078e00ff */
[----:B------:R-:W-:Y:S01]  /*1790*/  ISETP.GE.AND P3, PT, R16, RZ, PT ;  /* 0x000000ff1000720c */ /* 0x000fe20003f66270 */
[----:B------:R-:W-:Y:S01]  /*17a0*/  USHF.L.U32 UR53, UR12, 0x3, URZ ;  /* 0x000000030c357899 */ /* 0x000fe200080006ff */
[----:B------:R-:W-:Y:S01]  /*17b0*/  ISETP.GT.U32.AND P4, PT, R2, R41, PT ;  /* 0x000000290200720c */ /* 0x000fe20003f84070 */
[----:B------:R-:W-:Y:S01]  /*17c0*/  IMAD.HI.U32 R8, R6, R47, RZ ;  /* 0x0000002f06087227 */ /* 0x000fe200078e00ff */
[----:B------:R-:W-:Y:S01]  /*17d0*/  IABS R49, R14 ;  /* 0x0000000e00317213 */ /* 0x000fe20000000000 */
[----:B------:R-:W-:Y:S01]  /*17e0*/  UIMAD UR50, UR12, 0xb, URZ ;  /* 0x0000000b0c3278a4 */ /* 0x000fe2000f8e02ff */
[----:B------:R-:W-:Y:S01]  /*17f0*/  LOP3.LUT R16, R5, 0x48, RZ, 0xfc, !PT ;  /* 0x0000004805107812 */ /* 0x000fe200078efcff */
[C---:B------:R-:W-:Y:S01]  /*1800*/  IMAD R43, R2.reuse, R10, R43 ;  /* 0x0000000a022b7224 */ /* 0x040fe200078e022b */
[----:B------:R-:W-:Y:S01]  /*1810*/  UIMAD UR51, UR12, 0xa, URZ ;  /* 0x0000000a0c3378a4 */ /* 0x000fe2000f8e02ff */
[----:B------:R-:W-:Y:S01]  /*1820*/  IMAD.MOV R12, RZ, RZ, -R4 ;  /* 0x000000ffff0c7224 */ /* 0x000fe200078e0a04 */
[----:B------:R-:W-:Y:S01]  /*1830*/  IABS R51, R16 ;  /* 0x0000001000337213 */ /* 0x000fe20000000000 */
[----:B------:R-:W-:Y:S01]  /*1840*/  IMAD.MOV R8, RZ, RZ, -R8 ;  /* 0x000000ffff087224 */ /* 0x000fe200078e0a08 */
[----:B------:R-:W-:Y:S01]  /*1850*/  UIMAD UR48, UR12, 0xd, URZ ;  /* 0x0000000d0c3078a4 */ /* 0x000fe2000f8e02ff */
[C---:B------:R-:W-:Y:S01]  /*1860*/  IMAD R45, R2.reuse, R12, R45 ;  /* 0x0000000c022d7224 */ /* 0x040fe200078e022d */
[----:B------:R-:W-:Y:S01]  /*1870*/  UIMAD UR47, UR12, 0xe, URZ ;  /* 0x0000000e0c2f78a4 */ /* 0x000fe2000f8e02ff */
[C---:B------:R-:W-:Y:S01]  /*1880*/  IMAD R47, R2.reuse, R8, R47 ;  /* 0x00000008022f7224 */ /* 0x040fe200078e022f */
[----:B------:R-:W-:Y:S01]  /*1890*/  UIMAD UR46, UR12, 0xf, URZ ;  /* 0x0000000f0c2e78a4 */ /* 0x000fe2000f8e02ff */
[--C-:B------:R-:W-:Y:S01]  /*18a0*/  @!P5 IMAD.IADD R33, R33, 0x1, -R2.reuse ;  /* 0x000000012121d824 */ /* 0x100fe200078e0a02 */
[C---:B------:R-:W-:Y:S01]  /*18b0*/  ISETP.GT.U32.AND P5, PT, R2.reuse, R43, PT ;  /* 0x0000002b0200720c */ /* 0x040fe20003fa4070 */
[----:B------:R-:W-:Y:S01]  /*18c0*/  @!P4 IMAD.IADD R41, R41, 0x1, -R2 ;  /* 0x000000012929c824 */ /* 0x000fe200078e0a02 */
[C---:B------:R-:W-:Y:S01]  /*18d0*/  ISETP.GT.U32.AND P4, PT, R2.reuse, R47, PT ;  /* 0x0000002f0200720c */ /* 0x040fe20003f84070 */
[----:B------:R-:W-:Y:S01]  /*18e0*/  @!P6 IMAD.MOV R33, RZ, RZ, -R33 ;  /* 0x000000ffff21e224 */ /* 0x000fe200078e0a21 */
[----:B------:R-:W-:Y:S01]  /*18f0*/  ISETP.GT.U32.AND P6, PT, R2, R45, PT ;  /* 0x0000002d0200720c */ /* 0x000fe20003fc4070 */
[----:B------:R-:W-:Y:S01]  /*1900*/  IMAD.HI.U32 R4, R6, R49, RZ ;  /* 0x0000003106047227 */ /* 0x000fe200078e00ff */
[----:B------:R-:W-:Y:S01]  /*1910*/  USHF.L.U32 UR45, UR12, 0x4, URZ ;  /* 0x000000040c2d7899 */ /* 0x000fe200080006ff */
[----:B------:R-:W-:Y:S01]  /*1920*/  LEA R173, R38, UR10, 0x7 ;  /* 0x0000000a26ad7c11 */ /* 0x000fe2000f8e38ff */
[----:B------:R-:W-:Y:S01]  /*1930*/  UIMAD UR44, UR12, 0x11, URZ ;  /* 0x000000110c2c78a4 */ /* 0x000fe2000f8e02ff */
[----:B------:R-:W-:Y:S01]  /*1940*/  IMAD.MOV R4, RZ, RZ, -R4 ;  /* 0x000000ffff047224 */ /* 0x000fe200078e0a04 */
[----:B------:R-:W-:Y:S01]  /*1950*/  UIMAD UR43, UR12, 0x12, URZ ;  /* 0x000000120c2b78a4 */ /* 0x000fe2000f8e02ff */
[----:B------:R-:W-:Y:S01]  /*1960*/  IMAD.HI.U32 R10, R6, R51, RZ ;  /* 0x00000033060a7227 */ /* 0x000fe200078e00ff */
[----:B------:R-:W-:-:S02]  /*1970*/  UIMAD UR42, UR12, 0x13, URZ ;  /* 0x000000130c2a78a4 */ /* 0x000fc4000f8e02ff */
[----:B------:R-:W-:Y:S01]  /*1980*/  UIMAD UR40, UR12, 0x15, URZ ;  /* 0x000000150c2878a4 */ /* 0x000fe2000f8e02ff */
[--C-:B------:R-:W-:Y:S01]  /*1990*/  @!P5 IMAD.IADD R43, R43, 0x1, -R2.reuse ;  /* 0x000000012b2bd824 */ /* 0x100fe200078e0a02 */
[----:B------:R-:W-:Y:S01]  /*19a0*/  UIADD3 UR11, UPT, UPT, UR15, UR11, URZ ;  /* 0x0000000b0f0b7290 */ /* 0x000fe2000fffe0ff */
[--C-:B------:R-:W-:Y:S01]  /*19b0*/  @!P6 IMAD.IADD R45, R45, 0x1, -R2.reuse ;  /* 0x000000012d2de824 */ /* 0x100fe200078e0a02 */
[----:B------:R-:W-:Y:S01]  /*19c0*/  UIMAD UR39, UR12, 0x16, URZ ;  /* 0x000000160c2778a4 */ /* 0x000fe2000f8e02ff */
[----:B------:R-:W-:Y:S01]  /*19d0*/  @!P4 IMAD.IADD R47, R47, 0x1, -R2 ;  /* 0x000000012f2fc824 */ /* 0x000fe200078e0a02 */
[C---:B------:R-:W-:Y:S01]  /*19e0*/  ISETP.GT.U32.AND P6, PT, R2.reuse, R43, PT ;  /* 0x0000002b0200720c */ /* 0x040fe20003fc4070 */
[C---:B------:R-:W-:Y:S01]  /*19f0*/  IMAD R49, R2.reuse, R4, R49 ;  /* 0x0000000402317224 */ /* 0x040fe200078e0231 */
[C---:B------:R-:W-:Y:S01]  /*1a00*/  ISETP.GT.U32.AND P4, PT, R2.reuse, R45, PT ;  /* 0x0000002d0200720c */ /* 0x040fe20003f84070 */
[----:B------:R-:W-:Y:S01]  /*1a10*/  @!P3 IMAD.MOV R41, RZ, RZ, -R41 ;  /* 0x000000ffff29b224 */ /* 0x000fe200078e0a29 */
[C---:B------:R-:W-:Y:S01]  /*1a20*/  ISETP.GT.U32.AND P3, PT, R2.reuse, R47, PT ;  /* 0x0000002f0200720c */ /* 0x040fe20003f64070 */
[----:B------:R-:W-:Y:S01]  /*1a30*/  IMAD.MOV R10, RZ, RZ, -R10 ;  /* 0x000000ffff0a7224 */ /* 0x000fe200078e0a0a */
[----:B------:R-:W-:Y:S01]  /*1a40*/  ISETP.GT.U32.AND P5, PT, R2, R49, PT ;  /* 0x000000310200720c */ /* 0x000fe20003fa4070 */
[----:B------:R-:W-:Y:S01]  /*1a50*/  IMAD.HI.U32 R4, R6, R53, RZ ;  /* 0x0000003506047227 */ /* 0x000fe200078e00ff */
[----:B------:R-:W-:Y:S01]  /*1a60*/  UIMAD UR38, UR12, 0x17, URZ ;  /* 0x000000170c2678a4 */ /* 0x000fe2000f8e02ff */
[----:B------:R-:W-:Y:S01]  /*1a70*/  STTM.x128 tmem[UR11], RZ ;  /* 0x000000ff000079ed */ /* 0x000fe200083c000b */
[----:B------:R-:W3:Y:S01]  /*1a80*/  FENCE.VIEW.ASYNC.T ;  /* 0x00000000000073c6 */ /* 0x000ee20000000200 */
[C---:B------:R-:W-:Y:S01]  /*1a90*/  IMAD R51, R2.reuse, R10, R51 ;  /* 0x0000000a02337224 */ /* 0x040fe200078e0233 */
[----:B------:R-:W-:Y:S01]  /*1aa0*/  UIMAD UR36, UR12, 0x19, URZ ;  /* 0x000000190c2478a4 */ /* 0x000fe2000f8e02ff */
[----:B------:R-:W-:Y:S01]  /*1ab0*/  IMAD.MOV R4, RZ, RZ, -R4 ;  /* 0x000000ffff047224 */ /* 0x000fe200078e0a04 */
[----:B------:R-:W-:Y:S01]  /*1ac0*/  UMOV UR18, 0x1 ;  /* 0x0000000100127882 */ /* 0x000fe20000000000 */
[--C-:B------:R-:W-:Y:S01]  /*1ad0*/  @!P6 IMAD.IADD R43, R43, 0x1, -R2.reuse ;  /* 0x000000012b2be824 */ /* 0x100fe200078e0a02 */
[C---:B------:R-:W-:Y:S01]  /*1ae0*/  ISETP.GT.U32.AND P6, PT, R2.reuse, R51, PT ;  /* 0x000000330200720c */ /* 0x040fe20003fc4070 */
[C---:B------:R-:W-:Y:S01]  /*1af0*/  IMAD R53, R2.reuse, R4, R53 ;  /* 0x0000000402357224 */ /* 0x040fe200078e0235 */
[----:B------:R-:W-:Y:S01]  /*1b00*/  UIMAD UR35, UR12, 0x1a, URZ ;  /* 0x0000001a0c2378a4 */ /* 0x000fe2000f8e02ff */
[--C-:B------:R-:W-:Y:S01]  /*1b10*/  @!P3 IMAD.IADD R47, R47, 0x1, -R2.reuse ;  /* 0x000000012f2fb824 */ /* 0x100fe200078e0a02 */
[----:B------:R-:W-:Y:S01]  /*1b20*/  UIADD3 UR14, UPT, UPT, UR10, 0x14000, URZ ;  /* 0x000140000a0e7890 */ /* 0x000fe2000fffe0ff */
[----:B------:R-:W-:Y:S01]  /*1b30*/  @!P5 IMAD.IADD R49, R49, 0x1, -R2 ;  /* 0x000000013131d824 */ /* 0x000fe200078e0a02 */
[----:B------:R-:W-:Y:S01]  /*1b40*/  ISETP.GT.U32.AND P3, PT, R2, R53, PT ;  /* 0x000000350200720c */ /* 0x000fe20003f64070 */
[----:B------:R-:W-:Y:S01]  /*1b50*/  IMAD.HI.U32 R10, R6, R57, RZ ;  /* 0x00000039060a7227 */ /* 0x000fe200078e00ff */
[----:B------:R-:W-:-:S02]  /*1b60*/  UIMAD UR34, UR12, 0x1b, URZ ;  /* 0x0000001b0c2278a4 */ /* 0x000fc4000f8e02ff */
[----:B------:R-:W-:Y:S01]  /*1b70*/  ISETP.GT.U32.AND P5, PT, R2, R49, PT ;  /* 0x000000310200720c */ /* 0x000fe20003fa4070 */
[----:B------:R-:W-:Y:S01]  /*1b80*/  IMAD.HI.U32 R8, R6, R55, RZ ;  /* 0x0000003706087227 */ /* 0x000fe200078e00ff */
[----:B------:R-:W-:Y:S01]  /*1b90*/  UIMAD UR32, UR12, 0x1d, URZ ;  /* 0x0000001d0c2078a4 */ /* 0x000fe2000f8e02ff */
[----:B------:R-:W5:Y:S02]  /*1ba0*/  LDCU.64 UR16, c[0x0][0x358] ;  /* 0x00006b00ff1077ac */ /* 0x000f640008000a00 */
[----:B------:R-:W-:Y:S02]  /*1bb0*/  @!P6 IMAD.IADD R51, R51, 0x1, -R2 ;  /* 0x000000013333e824 */ /* 0x000fe400078e0a02 */
[----:B------:R-:W-:Y:S01]  /*1bc0*/  IMAD.MOV R10, RZ, RZ, -R10 ;  /* 0x000000ffff0a7224 */ /* 0x000fe200078e0a0a */
[----:B------:R-:W-:Y:S01]  /*1bd0*/  UIMAD UR31, UR12, 0x1e, URZ ;  /* 0x0000001e0c1f78a4 */ /* 0x000fe2000f8e02ff */
[----:B------:R-:W-:Y:S01]  /*1be0*/  @!P3 IMAD.IADD R53, R53, 0x1, -R2 ;  /* 0x000000013535b824 */ /* 0x000fe200078e0a02 */
[----:B------:R-:W-:Y:S01]  /*1bf0*/  ISETP.GT.U32.AND P3, PT, R2, R51, PT ;  /* 0x000000330200720c */ /* 0x000fe20003f64070 */
[----:B------:R-:W-:Y:S01]  /*1c00*/  IMAD.HI.U32 R4, R6, R59, RZ ;  /* 0x0000003b06047227 */ /* 0x000fe200078e00ff */
[----:B------:R-:W-:-:S02]  /*1c10*/  UIMAD UR30, UR12, 0x1f, URZ ;  /* 0x0000001f0c1e78a4 */ /* 0x000fc4000f8e02ff */
[----:B------:R-:W-:Y:S01]  /*1c20*/  USHF.L.U32 UR67, UR12, 0x5, URZ ;  /* 0x000000050c437899 */ /* 0x000fe200080006ff */
[----:B------:R-:W-:Y:S01]  /*1c30*/  @!P5 IMAD.IADD R49, R49, 0x1, -R2 ;  /* 0x000000013131d824 */ /* 0x000fe200078e0a02 */
[----:B------:R-:W-:Y:S01]  /*1c40*/  ISETP.GE.AND P5, PT, R16, RZ, PT ;  /* 0x000000ff1000720c */ /* 0x000fe20003fa6270 */
[----:B------:R-:W-:Y:S01]  /*1c50*/  IMAD.MOV R8, RZ, RZ, -R8 ;  /* 0x000000ffff087224 */ /* 0x000fe200078e0a08 */
[----:B------:R-:W-:Y:S01]  /*1c60*/  LOP3.LUT R16, R5, 0x5c, RZ, 0xfc, !PT ;  /* 0x0000005c05107812 */ /* 0x000fe200078efcff */
[C---:B------:R-:W-:Y:S01]  /*1c70*/  IMAD R57, R2.reuse, R10, R57 ;  /* 0x0000000a02397224 */ /* 0x040fe200078e0239 */
[----:B------:R-:W-:Y:S01]  /*1c80*/  USHF.R.S32.HI UR65, URZ, 0x1f, UR67 ;  /* 0x0000001fff417899 */ /* 0x000fe20008011443 */
[----:B------:R-:W-:Y:S01]  /*1c90*/  IMAD.MOV R4, RZ, RZ, -R4 ;  /* 0x000000ffff047224 */ /* 0x000fe200078e0a04 */
[----:B------:R-:W-:Y:S01]  /*1ca0*/  IABS R61, R16 ;  /* 0x00000010003d7213 */ /* 0x000fe20000000000 */
[C---:B------:R-:W-:Y:S01]  /*1cb0*/  IMAD R55, R2.reuse, R8, R55 ;  /* 0x0000000802377224 */ /* 0x040fe200078e0237 */
[----:B------:R-:W-:Y:S01]  /*1cc0*/  USHF.L.U32 UR60, UR67, 0x2, URZ ;  /* 0x00000002433c7899 */ /* 0x000fe200080006ff */
[----:B------:R-:W-:Y:S01]  /*1cd0*/  @!P3 IMAD.IADD R51, R51, 0x1, -R2 ;  /* 0x000000013333b824 */ /* 0x000fe200078e0a02 */
[C---:B------:R-:W-:Y:S01]  /*1ce0*/  ISETP.GT.U32.AND P3, PT, R2.reuse, R57, PT ;  /* 0x000000390200720c */ /* 0x040fe20003f64070 */
[C---:B------:R-:W-:Y:S01]  /*1cf0*/  IMAD R59, R2.reuse, R4, R59 ;  /* 0x00000004023b7224 */ /* 0x040fe200078e023b */
[----:B------:R-:W-:Y:S01]  /*1d00*/  ISETP.GT.U32.AND P6, PT, R2, R55, PT ;  /* 0x000000370200720c */ /* 0x000fe20003fc4070 */
[----:B------:R-:W-:Y:S01]  /*1d10*/  IMAD.HI.U32 R4, R6, R61, RZ ;  /* 0x0000003d06047227 */ /* 0x000fe200078e00ff */
[----:B------:R-:W-:-:S02]  /*1d20*/  USHF.L.U64.HI UR61, UR67, 0x2, UR65 ;  /* 0x00000002433d7899 */ /* 0x000fc40008010241 */
[----:B------:R-:W-:Y:S01]  /*1d30*/  UIADD3 UR64, UPT, UPT, UR15, 0x80, URZ ;  /* 0x000000800f407890 */ /* 0x000fe2000fffe0ff */
[----:B------:R-:W-:Y:S02]  /*1d40*/  IMAD.MOV R12, RZ, RZ, -R4 ;  /* 0x000000ffff0c7224 */ /* 0x000fe400078e0a04 */
[----:B------:R-:W-:Y:S01]  /*1d50*/  @!P0 IMAD.MOV R43, RZ, RZ, -R43 ;  /* 0x000000ffff2b8224 */ /* 0x000fe200078e0a2b */
[C---:B------:R-:W-:Y:S01]  /*1d60*/  ISETP.GT.U32.AND P0, PT, R2.reuse, R53, PT ;  /* 0x000000350200720c */ /* 0x040fe20003f04070 */
[----:B------:R-:W-:Y:S02]  /*1d70*/  IMAD R61, R2, R12, R61 ;  /* 0x0000000c023d7224 */ /* 0x000fe400078e023d */
[----:B------:R-:W-:Y:S02]  /*1d80*/  @!P3 IMAD.IADD R57, R57, 0x1, -R2 ;  /* 0x000000013939b824 */ /* 0x000fe400078e0a02 */
[----:B------:R-:W-:Y:S01]  /*1d90*/  IMAD.HI.U32 R8, R6, R63, RZ ;  /* 0x0000003f06087227 */ /* 0x000fe200078e00ff */
[----:B------:R-:W-:-:S03]  /*1da0*/  ISETP.GT.U32.AND P3, PT, R2, R61, PT ;  /* 0x0000003d0200720c */ /* 0x000fc60003f64070 */
[----:B------:R-:W-:Y:S02]  /*1db0*/  @!P6 IMAD.IADD R55, R55, 0x1, -R2 ;  /* 0x000000013737e824 */ /* 0x000fe400078e0a02 */
[----:B------:R-:W-:Y:S02]  /*1dc0*/  IMAD.MOV R8, RZ, RZ, -R8 ;  /* 0x000000ffff087224 */ /* 0x000fe400078e0a08 */
[----:B------:R-:W-:Y:S01]  /*1dd0*/  @!P0 IMAD.IADD R53, R53, 0x1, -R2 ;  /* 0x0000000135358824 */ /* 0x000fe200078e0a02 */
[C---:B------:R-:W-:Y:S01]  /*1de0*/  ISETP.GT.U32.AND P6, PT, R2.reuse, R55, PT ;  /* 0x000000370200720c */ /* 0x040fe20003fc4070 */
[C---:B------:R-:W-:Y:S01]  /*1df0*/  IMAD R63, R2.reuse, R8, R63 ;  /* 0x00000008023f7224 */ /* 0x040fe200078e023f */
[----:B------:R-:W-:Y:S01]  /*1e00*/  ISETP.GT.U32.AND P0, PT, R2, R59, PT ;  /* 0x0000003b0200720c */ /* 0x000fe20003f04070 */
[----:B------:R-:W-:-:S04]  /*1e10*/  IMAD.HI.U32 R4, R6, R65, RZ ;  /* 0x0000004106047227 */ /* 0x000fc800078e00ff */
[----:B------:R-:W-:Y:S01]  /*1e20*/  @!P3 IMAD.IADD R61, R61, 0x1, -R2 ;  /* 0x000000013d3db824 */ /* 0x000fe200078e0a02 */
[----:B------:R-:W-:Y:S01]  /*1e30*/  ISETP.GT.U32.AND P3, PT, R2, R63, PT ;  /* 0x0000003f0200720c */ /* 0x000fe20003f64070 */
[----:B------:R-:W-:Y:S02]  /*1e40*/  IMAD.MOV R4, RZ, RZ, -R4 ;  /* 0x000000ffff047224 */ /* 0x000fe400078e0a04 */
[--C-:B------:R-:W-:Y:S01]  /*1e50*/  @!P4 IMAD.IADD R45, R45, 0x1, -R2.reuse ;  /* 0x000000012d2dc824 */ /* 0x100fe200078e0a02 */
[----:B------:R-:W-:Y:S01]  /*1e60*/  ISETP.GE.AND P4, PT, R14, RZ, PT ;  /* 0x000000ff0e00720c */ /* 0x000fe20003f86270 */
[--C-:B------:R-:W-:Y:S01]  /*1e70*/  @!P6 IMAD.IADD R55, R55, 0x1, -R2.reuse ;  /* 0x000000013737e824 */ /* 0x100fe200078e0a02 */
[----:B------:R-:W-:Y:S01]  /*1e80*/  ISETP.GE.AND P6, PT, R18, RZ, PT ;  /* 0x000000ff1200720c */ /* 0x000fe20003fc6270 */
[--C-:B------:R-:W-:Y:S01]  /*1e90*/  @!P0 IMAD.IADD R59, R59, 0x1, -R2.reuse ;  /* 0x000000013b3b8824 */ /* 0x100fe200078e0a02 */
[----:B------:R-:W-:Y:S01]  /*1ea0*/  ISETP.GE.AND P0, PT, R20, RZ, PT ;  /* 0x000000ff1400720c */ /* 0x000fe20003f06270 */
[----:B------:R-:W-:Y:S01]  /*1eb0*/  IMAD R65, R2, R4, R65 ;  /* 0x0000000402417224 */ /* 0x000fe200078e0241 */
[C---:B------:R-:W-:Y:S01]  /*1ec0*/  LOP3.LUT R18, R5.reuse, 0x6c, RZ, 0xfc, !PT ;  /* 0x0000006c05127812 */ /* 0x040fe200078efcff */
[----:B------:R-:W-:Y:S01]  /*1ed0*/  @!P1 IMAD.MOV R45, RZ, RZ, -R45 ;  /* 0x000000ffff2d9224 */ /* 0x000fe200078e0a2d */
[----:B------:R-:W-:Y:S01]  /*1ee0*/  LOP3.LUT R20, R5, 0x70, RZ, 0xfc, !PT ;  /* 0x0000007005147812 */ /* 0x000fe200078efcff */
[----:B------:R-:W-:Y:S01]  /*1ef0*/  @!P3 IMAD.IADD R63, R63, 0x1, -R2 ;  /* 0x000000013f3fb824 */ /* 0x000fe200078e0a02 */
[----:B------:R-:W-:Y:S01]  /*1f00*/  IABS R69, R18 ;  /* 0x0000001200457213 */ /* 0x000fe20000000000 */
[----:B------:R-:W-:Y:S01]  /*1f10*/  IMAD.HI.U32 R10, R6, R67, RZ ;  /* 0x00000043060a7227 */ /* 0x000fe200078e00ff */
[----:B------:R-:W-:-:S02]  /*1f20*/  IABS R71, R20 ;  /* 0x0000001400477213 */ /* 0x000fc40000000000 */
[----:B------:R-:W-:Y:S01]  /*1f30*/  ISETP.GT.U32.AND P3, PT, R2, R65, PT ;  /* 0x000000410200720c */ /* 0x000fe20003f64070 */
[----:B------:R-:W-:Y:S01]  /*1f40*/  IMAD.HI.U32 R4, R6, R69, RZ ;  /* 0x0000004506047227 */ /* 0x000fe200078e00ff */
[----:B------:R-:W-:Y:S02]  /*1f50*/  LOP3.LUT R14, R5, 0x7c, RZ, 0xfc, !PT ;  /* 0x0000007c050e7812 */ /* 0x000fe400078efcff */
[----:B------:R-:W-:Y:S01]  /*1f60*/  ISETP.GT.U32.AND P1, PT, R2, R57, PT ;  /* 0x000000390200720c */ /* 0x000fe20003f24070 */
[----:B------:R-:W-:Y:S01]  /*1f70*/  IMAD.HI.U32 R5, R6, R71, RZ ;  /* 0x0000004706057227 */ /* 0x000fe200078e00ff */
[----:B------:R-:W-:-:S03]  /*1f80*/  IABS R77, R14 ;  /* 0x0000000e004d7213 */ /* 0x000fc60000000000 */
[----:B------:R-:W-:Y:S02]  /*1f90*/  IMAD.MOV R4, RZ, RZ, -R4 ;  /* 0x000000ffff047224 */ /* 0x000fe400078e0a04 */
[----:B------:R-:W-:Y:S02]  /*1fa0*/  IMAD.MOV R10, RZ, RZ, -R10 ;  /* 0x000000ffff0a7224 */ /* 0x000fe400078e0a0a */
[----:B------:R-:W-:Y:S02]  /*1fb0*/  IMAD.MOV R12, RZ, RZ, -R5 ;  /* 0x000000ffff0c7224 */ /* 0x000fe400078e0a05 */
[C---:B------:R-:W-:Y:S02]  /*1fc0*/  IMAD R5, R2.reuse, R4, R69 ;  /* 0x0000000402057224 */ /* 0x040fe400078e0245 */
[C---:B------:R-:W-:Y:S02]  /*1fd0*/  IMAD R67, R2.reuse, R10, R67 ;  /* 0x0000000a02437224 */ /* 0x040fe400078e0243 */
[----:B------:R-:W-:-:S02]  /*1fe0*/  IMAD R69, R2, R12, R71 ;  /* 0x0000000c02457224 */ /* 0x000fc400078e0247 */
[----:B------:R-:W-:Y:S01]  /*1ff0*/  @!P3 IMAD.IADD R65, R65, 0x1, -R2 ;  /* 0x000000014141b824 */ /* 0x000fe200078e0a02 */
[C---:B------:R-:W-:Y:S01]  /*2000*/  ISETP.GT.U32.AND P3, PT, R2.reuse, R61, PT ;  /* 0x0000003d0200720c */ /* 0x040fe20003f64070 */
[----:B------:R-:W-:Y:S01]  /*2010*/  @!P2 IMAD.MOV R47, RZ, RZ, -R47 ;  /* 0x000000ffff2fa224 */ /* 0x000fe200078e0a2f */
[----:B------:R-:W-:Y:S01]  /*2020*/  ISETP.GT.U32.AND P2, PT, R2, R59, PT ;  /* 0x0000003b0200720c */ /* 0x000fe20003f44070 */
[----:B------:R-:W-:-:S04]  /*2030*/  IMAD.HI.U32 R8, R6, R73, RZ ;  /* 0x0000004906087227 */ /* 0x000fc800078e00ff */
[----:B------:R-:W-:-:S04]  /*2040*/  IMAD.HI.U32 R10, R6, R75, RZ ;  /* 0x0000004b060a7227 */ /* 0x000fc800078e00ff */
[----:B------:R-:W-:Y:S01]  /*2050*/  @!P4 IMAD.MOV R49, RZ, RZ, -R49 ;  /* 0x000000ffff31c224 */ /* 0x000fe200078e0a31 */
[C---:B------:R-:W-:Y:S01]  /*2060*/  ISETP.GT.U32.AND P4, PT, R2.reuse, R63, PT ;  /* 0x0000003f0200720c */ /* 0x040fe20003f84070 */
[----:B------:R-:W-:Y:S01]  /*2070*/  @!P5 IMAD.MOV R51, RZ, RZ, -R51 ;  /* 0x000000ffff33d224 */ /* 0x000fe200078e0a33 */
[C---:B------:R-:W-:Y:S01]  /*2080*/  ISETP.GT.U32.AND P5, PT, R2.reuse, R65, PT ;  /* 0x000000410200720c */ /* 0x040fe20003fa4070 */
[----:B------:R-:W-:Y:S01]  /*2090*/  @!P6 IMAD.MOV R53, RZ, RZ, -R53 ;  /* 0x000000ffff35e224 */ /* 0x000fe200078e0a35 */
[C---:B------:R-:W-:Y:S01]  /*20a0*/  ISETP.GT.U32.AND P6, PT, R2.reuse, R67, PT ;  /* 0x000000430200720c */ /* 0x040fe20003fc4070 */
[----:B------:R-:W-:Y:S01]  /*20b0*/  @!P0 IMAD.MOV R55, RZ, RZ, -R55 ;  /* 0x000000ffff378224 */ /* 0x000fe200078e0a37 */
[C---:B------:R-:W-:Y:S01]  /*20c0*/  ISETP.GT.U32.AND P0, PT, R2.reuse, R5, PT ;  /* 0x000000050200720c */ /* 0x040fe20003f04070 */
[----:B------:R-:W-:Y:S01]  /*20d0*/  @!P1 IMAD.IADD R57, R57, 0x1, -R2 ;  /* 0x0000000139399824 */ /* 0x000fe200078e0a02 */
[----:B------:R-:W-:Y:S01]  /*20e0*/  ISETP.GT.U32.AND P1, PT, R2, R69, PT ;  /* 0x000000450200720c */ /* 0x000fe20003f24070 */
[----:B------:R-:W-:-:S02]  /*20f0*/  IMAD.MOV R8, RZ, RZ, -R8 ;  /* 0x000000ffff087224 */ /* 0x000fc400078e0a08 */
[----:B------:R-:W-:-:S04]  /*2100*/  IMAD.HI.U32 R6, R6, R77, RZ ;  /* 0x0000004d06067227 */ /* 0x000fc800078e00ff */
[----:B------:R-:W-:Y:S02]  /*2110*/  IMAD.MOV R10, RZ, RZ, -R10 ;  /* 0x000000ffff0a7224 */ /* 0x000fe400078e0a0a */
[C---:B------:R-:W-:Y:S02]  /*2120*/  IMAD R71, R2.reuse, R8, R73 ;  /* 0x0000000802477224 */ /* 0x040fe400078e0249 */
[----:B------:R-:W-:Y:S02]  /*2130*/  IMAD.MOV R6, RZ, RZ, -R6 ;  /* 0x000000ffff067224 */ /* 0x000fe400078e0a06 */
[C---:B------:R-:W-:Y:S02]  /*2140*/  IMAD R73, R2.reuse, R10, R75 ;  /* 0x0000000a02497224 */ /* 0x040fe400078e024b */
[C---:B------:R-:W-:Y:S02]  /*2150*/  IMAD R75, R2.reuse, R6, R77 ;  /* 0x00000006024b7224 */ /* 0x040fe400078e024d */
[--C-:B------:R-:W-:Y:S01]  /*2160*/  @!P2 IMAD.IADD R59, R59, 0x1, -R2.reuse ;  /* 0x000000013b3ba824 */ /* 0x100fe200078e0a02 */
[C---:B------:R-:W-:Y:S01]  /*2170*/  ISETP.GT.U32.AND P2, PT, R2.reuse, R71, PT ;  /* 0x000000470200720c */ /* 0x040fe20003f44070 */
[--C-:B------:R-:W-:Y:S01]  /*2180*/  @!P3 IMAD.IADD R61, R61, 0x1, -R2.reuse ;  /* 0x000000013d3db824 */ /* 0x100fe200078e0a02 */
[C---:B------:R-:W-:Y:S01]  /*2190*/  ISETP.GT.U32.AND P3, PT, R2.reuse, R73, PT ;  /* 0x000000490200720c */ /* 0x040fe20003f64070 */
[--C-:B------:R-:W-:Y:S01]  /*21a0*/  @!P4 IMAD.IADD R63, R63, 0x1, -R2.reuse ;  /* 0x000000013f3fc824 */ /* 0x100fe200078e0a02 */
[----:B------:R-:W-:Y:S01]  /*21b0*/  ISETP.GT.U32.AND P4, PT, R2, R75, PT ;  /* 0x0000004b0200720c */ /* 0x000fe20003f84070 */
[--C-:B------:R-:W-:Y:S01]  /*21c0*/  @!P5 IMAD.IADD R65, R65, 0x1, -R2.reuse ;  /* 0x000000014141d824 */ /* 0x100fe200078e0a02 */
[----:B------:R-:W-:Y:S01]  /*21d0*/  ISETP.GE.AND P5, PT, R22, RZ, PT ;  /* 0x000000ff1600720c */ /* 0x000fe20003fa6270 */
        /* <DEDUP_REMOVED lines=10> */
[----:B------:R-:W-:Y:S01]  /*2280*/  @!P4 IMAD.IADD R75, R75, 0x1, -R2 ;  /* 0x000000014b4bc824 */ /* 0x000fe200078e0a02 */
[C---:B------:R-:W-:Y:S01]  /*2290*/  ISETP.GT.U32.AND P4, PT, R2.reuse, R67, PT ;  /* 0x000000430200720c */ /* 0x040fe20003f84070 */
        /* <DEDUP_REMOVED lines=9> */
[----:B------:R-:W-:Y:S01]  /*2330*/  ISETP.GT.U32.AND P2, PT, R2, R75, PT ;  /* 0x0000004b0200720c */ /* 0x000fe20003f44070 */
[----:B-1----:R-:W-:-:S02]  /*2340*/  VIADD R4, R172, 0xfffffffe ;  /* 0xfffffffeac047836 */ /* 0x002fc40000000000 */
        /* <DEDUP_REMOVED lines=11> */
[----:B------:R-:W-:Y:S01]  /*2400*/  LOP3.LUT R2, RZ, R35, RZ, 0x33, !PT ;  /* 0x00000023ff027212 */ /* 0x000fe200078e33ff */
[----:B------:R-:W-:Y:S01]  /*2410*/  @!P3 IMAD.MOV R67, RZ, RZ, -R67 ;  /* 0x000000ffff43b224 */ /* 0x000fe200078e0a43 */
[----:B------:R-:W-:Y:S01]  /*2420*/  ISETP.NE.AND P3, PT, R35, RZ, PT ;  /* 0x000000ff2300720c */ /* 0x000fe20003f65270 */
[----:B------:R-:W-:Y:S01]  /*2430*/  @!P4 IMAD.MOV R5, RZ, RZ, -R5 ;  /* 0x000000ffff05c224 */ /* 0x000fe200078e0a05 */
[----:B------:R-:W-:Y:S01]  /*2440*/  ISETP.GE.AND P4, PT, R37, RZ, PT ;  /* 0x000000ff2500720c */ /* 0x000fe20003f86270 */
[----:B------:R-:W-:Y:S01]  /*2450*/  @!P5 IMAD.MOV R69, RZ, RZ, -R69 ;  /* 0x000000ffff45d224 */ /* 0x000fe200078e0a45 */
[----:B------:R-:W-:Y:S01]  /*2460*/  ISETP.NE.AND P2, PT, R34, RZ, PT ;  /* 0x000000ff2200720c */ /* 0x000fe20003f45270 */
[----:B------:R-:W-:Y:S01]  /*2470*/  @!P6 IMAD.MOV R75, RZ, RZ, -R75 ;  /* 0x000000ffff4be224 */ /* 0x000fe200078e0a4b */
[C---:B------:R-:W-:Y:S01]  /*2480*/  SEL R175, R2.reuse, R7, !P3 ;  /* 0x0000000702af7207 */ /* 0x040fe20005800000 */
[----:B------:R-:W-:Y:S01]  /*2490*/  @!P0 IMAD.MOV R71, RZ, RZ, -R71 ;  /* 0x000000ffff478224 */ /* 0x000fe200078e0a47 */
[C---:B------:R-:W-:Y:S01]  /*24a0*/  SEL R177, R2.reuse, R9, !P3 ;  /* 0x0000000902b17207 */ /* 0x040fe20005800000 */
[----:B------:R-:W-:Y:S01]  /*24b0*/  @!P1 IMAD.MOV R73, RZ, RZ, -R73 ;  /* 0x000000ffff499224 */ /* 0x000fe200078e0a49 */
[C---:B------:R-:W-:Y:S01]  /*24c0*/  SEL R179, R2.reuse, R13, !P3 ;  /* 0x0000000d02b37207 */ /* 0x040fe20005800000 */
[----:B------:R-:W-:Y:S01]  /*24d0*/  IMAD.U32 R7, RZ, RZ, UR58 ;  /* 0x0000003aff077e24 */ /* 0x000fe2000f8e00ff */
[C---:B------:R-:W-:Y:S01]  /*24e0*/  SEL R181, R2.reuse, R15, !P3 ;  /* 0x0000000f02b57207 */ /* 0x040fe20005800000 */
[----:B------:R-:W-:Y:S01]  /*24f0*/  IMAD.U32 R9, RZ, RZ, UR57 ;  /* 0x00000039ff097e24 */ /* 0x000fe2000f8e00ff */
[C---:B------:R-:W-:Y:S01]  /*2500*/  SEL R183, R2.reuse, R17, !P3 ;  /* 0x0000001102b77207 */ /* 0x040fe20005800000 */
[----:B------:R-:W-:Y:S01]  /*2510*/  @!P4 IMAD.MOV R3, RZ, RZ, -R3 ;  /* 0x000000ffff03c224 */ /* 0x000fe200078e0a03 */
[C---:B------:R-:W-:Y:S01]  /*2520*/  SEL R185, R2.reuse, R19, !P3 ;  /* 0x0000001302b97207 */ /* 0x040fe20005800000 */
[----:B------:R-:W-:Y:S01]  /*2530*/  IMAD.U32 R19, RZ, RZ, UR56 ;  /* 0x00000038ff137e24 */ /* 0x000fe2000f8e00ff */
[C---:B------:R-:W-:Y:S01]  /*2540*/  SEL R187, R2.reuse, R21, !P3 ;  /* 0x0000001502bb7207 */ /* 0x040fe20005800000 */
[----:B------:R-:W-:Y:S01]  /*2550*/  IMAD.U32 R77, RZ, RZ, UR12 ;  /* 0x0000000cff4d7e24 */ /* 0x000fe2000f8e00ff */
[C---:B------:R-:W-:Y:S01]  /*2560*/  SEL R189, R2.reuse, R23, !P3 ;  /* 0x0000001702bd7207 */ /* 0x040fe20005800000 */
[----:B------:R-:W-:Y:S01]  /*2570*/  IMAD.U32 R81, RZ, RZ, UR12 ;  /* 0x0000000cff517e24 */ /* 0x000fe2000f8e00ff */
[C---:B------:R-:W-:Y:S01]  /*2580*/  SEL R191, R2.reuse, R25, !P3 ;  /* 0x0000001902bf7207 */ /* 0x040fe20005800000 */
[----:B------:R-:W-:Y:S01]  /*2590*/  IMAD R77, R77, 0x38, RZ ;  /* 0x000000384d4d7824 */ /* 0x000fe200078e02ff */
[C---:B------:R-:W-:Y:S01]  /*25a0*/  SEL R193, R2.reuse, R27, !P3 ;  /* 0x0000001b02c17207 */ /* 0x040fe20005800000 */
[----:B------:R-:W-:Y:S01]  /*25b0*/  IMAD R81, R81, 0x3c, RZ ;  /* 0x0000003c51517824 */ /* 0x000fe200078e02ff */
[C---:B------:R-:W-:Y:S01]  /*25c0*/  SEL R195, R2.reuse, R29, !P3 ;  /* 0x0000001d02c37207 */ /* 0x040fe20005800000 */
[----:B------:R-:W-:Y:S01]  /*25d0*/  IMAD.U32 R29, RZ, RZ, UR55 ;  /* 0x00000037ff1d7e24 */ /* 0x000fe2000f8e00ff */
        /* <DEDUP_REMOVED lines=27> */
[----:B------:R-:W-:Y:S01]  /*2790*/  IMAD.U32 R63, RZ, RZ, UR12 ;  /* 0x0000000cff3f7e24 */ /* 0x000fe2000f8e00ff */
[C---:B------:R-:W-:Y:S01]  /*27a0*/  SEL R231, R2.reuse, R65, !P3 ;  /* 0x0000004102e77207 */ /* 0x040fe20005800000 */
[----:B------:R-:W-:Y:S01]  /*27b0*/  IMAD.U32 R65, RZ, RZ, UR12 ;  /* 0x0000000cff417e24 */ /* 0x000fe2000f8e00ff */
[C---:B------:R-:W-:Y:S01]  /*27c0*/  SEL R217, R2.reuse, R67, !P3 ;  /* 0x0000004302d97207 */ /* 0x040fe20005800000 */
[----:B------:R-:W-:Y:S01]  /*27d0*/  IMAD R63, R63, 0x24, RZ ;  /* 0x000000243f3f7824 */ /* 0x000fe200078e02ff */
[----:B------:R-:W-:Y:S01]  /*27e0*/  SEL R233, R2, R5, !P3 ;  /* 0x0000000502e97207 */ /* 0x000fe20005800000 */
[----:B------:R-:W-:Y:S01]  /*27f0*/  VIADD R5, R172, 0xffffffec ;  /* 0xffffffecac057836 */ /* 0x000fe20000000000 */
[C---:B------:R-:W-:Y:S01]  /*2800*/  SEL R219, R2.reuse, R69, !P3 ;  /* 0x0000004502db7207 */ /* 0x040fe20005800000 */
[----:B------:R-:W-:Y:S01]  /*2810*/  IMAD.U32 R69, RZ, RZ, UR12 ;  /* 0x0000000cff457e24 */ /* 0x000fe2000f8e00ff */
[C---:B------:R-:W-:Y:S01]  /*2820*/  SEL R235, R2.reuse, R71, !P3 ;  /* 0x0000004702eb7207 */ /* 0x040fe20005800000 */
[----:B------:R-:W-:Y:S01]  /*2830*/  IMAD R65, R65, 0x28, RZ ;  /* 0x0000002841417824 */ /* 0x000fe200078e02ff */
[C---:B------:R-:W-:Y:S01]  /*2840*/  SEL R221, R2.reuse, R73, !P3 ;  /* 0x0000004902dd7207 */ /* 0x040fe20005800000 */
[----:B------:R-:W-:Y:S01]  /*2850*/  IMAD R69, R69, 0x2c, RZ ;  /* 0x0000002c45457824 */ /* 0x000fe200078e02ff */
[----:B------:R-:W-:Y:S01]  /*2860*/  SEL R237, R2, R75, !P3 ;  /* 0x0000004b02ed7207 */ /* 0x000fe20005800000 */
[----:B------:R-:W-:Y:S01]  /*2870*/  VIADD R2, R172, 0xffffffff ;  /* 0xffffffffac027836 */ /* 0x000fe20000000000 */
[----:B------:R-:W-:Y:S01]  /*2880*/  ISETP.GE.U32.AND P1, PT, R4, 0x7fffffdf, PT ;  /* 0x7fffffdf0400780c */ /* 0x000fe20003f26070 */
[----:B------:R-:W-:Y:S01]  /*2890*/  VIADD R4, R172, 0xfffffffc ;  /* 0xfffffffcac047836 */ /* 0x000fe20000000000 */
[----:B------:R-:W-:Y:S01]  /*28a0*/  @!P2 LOP3.LUT R3, RZ, R34, RZ, 0x33, !PT ;  /* 0x00000022ff03a212 */ /* 0x000fe200078e33ff */
[----:B------:R-:W-:Y:S01]  /*28b0*/  IMAD.U32 R75, RZ, RZ, UR12 ;  /* 0x0000000cff4b7e24 */ /* 0x000fe2000f8e00ff */
[----:B------:R-:W-:Y:S01]  /*28c0*/  ISETP.GE.U32.AND P3, PT, R2, 0x7fffffe0, PT ;  /* 0x7fffffe00200780c */ /* 0x000fe20003f66070 */
[----:B------:R-:W-:Y:S01]  /*28d0*/  VIADD R2, R172, 0xfffffffd ;  /* 0xfffffffdac027836 */ /* 0x000fe20000000000 */
[----:B------:R-:W-:Y:S01]  /*28e0*/  ISETP.GE.U32.AND P2, PT, R4, 0x7fffffdd, PT ;  /* 0x7fffffdd0400780c */ /* 0x000fe20003f46070 */
[----:B------:R-:W-:Y:S01]  /*28f0*/  VIADD R4, R172, 0xffffffee ;  /* 0xffffffeeac047836 */ /* 0x000fe20000000000 */
[----:B------:R-:W-:Y:S01]  /*2900*/  ISETP.GE.U32.AND P0, PT, R5, 0x7fffffcd, PT ;  /* 0x7fffffcd0500780c */ /* 0x000fe20003f06070 */
[----:B--2---:R-:W-:Y:S01]  /*2910*/  IMAD R171, R3, UR8, RZ ;  /* 0x0000000803ab7c24 */ /* 0x004fe2000f8e02ff */
[----:B------:R-:W-:Y:S01]  /*2920*/  ISETP.GE.U32.AND P5, PT, R2, 0x7fffffde, PT ;  /* 0x7fffffde0200780c */ /* 0x000fe20003fa6070 */
[----:B------:R-:W-:Y:S01]  /*2930*/  VIADD R2, R172, 0xffffffed ;  /* 0xffffffedac027836 */ /* 0x000fe20000000000 */
[----:B------:R-:W-:Y:S01]  /*2940*/  SEL R14, RZ, 0x1, P0 ;  /* 0x00000001ff0e7807 */ /* 0x000fe20000000000 */
[----:B------:R-:W-:Y:S01]  /*2950*/  IMAD.SHL.U32 R36, R171, 0x4, RZ ;  /* 0x00000004ab247824 */ /* 0x000fe200078e00ff */
[----:B------:R-:W-:Y:S01]  /*2960*/  ISETP.GE.U32.AND P0, PT, R4, 0x7fffffcf, PT ;  /* 0x7fffffcf0400780c */ /* 0x000fe20003f06070 */
[----:B------:R-:W-:Y:S01]  /*2970*/  VIADD R4, R172, 0xffffffef ;  /* 0xffffffefac047836 */ /* 0x000fe20000000000 */
[----:B------:R-:W-:Y:S01]  /*2980*/  ISETP.GE.U32.AND P4, PT, R2, 0x7fffffce, PT ;  /* 0x7fffffce0200780c */ /* 0x000fe20003f86070 */
[----:B------:R-:W-:Y:S01]  /*2990*/  VIADD R2, R172, 0xffffffe8 ;  /* 0xffffffe8ac027836 */ /* 0x000fe20000000000 */
[----:B------:R-:W-:Y:S01]  /*29a0*/  SEL R12, RZ, 0x4, P0 ;  /* 0x00000004ff0c7807 */ /* 0x000fe20000000000 */
[----:B------:R-:W-:Y:S01]  /*29b0*/  IMAD.U32 R5, RZ, RZ, UR12 ;  /* 0x0000000cff057e24 */ /* 0x000fe2000f8e00ff */
[----:B------:R-:W-:Y:S01]  /*29c0*/  SEL R15, RZ, 0x1fffe, P4 ;  /* 0x0001fffeff0f7807 */ /* 0x000fe20002000000 */
[----:B------:R-:W-:Y:S01]  /*29d0*/  IMAD.U32 R3, RZ, RZ, UR59 ;  /* 0x0000003bff037e24 */ /* 0x000fe2000f8e00ff */
[----:B------:R-:W-:Y:S01]  /*29e0*/  ISETP.GE.U32.AND P4, PT, R4, 0x7fffffd0, PT ;  /* 0x7fffffd00400780c */ /* 0x000fe20003f86070 */
[----:B------:R-:W-:Y:S01]  /*29f0*/  VIADD R4, R172, 0xffffffea ;  /* 0xffffffeaac047836 */ /* 0x000fe20000000000 */
[----:B------:R-:W-:Y:S01]  /*2a00*/  ISETP.GE.U32.AND P0, PT, R2, 0x7fffffc9, PT ;  /* 0x7fffffc90200780c */ /* 0x000fe20003f06070 */
[----:B------:R-:W-:Y:S01]  /*2a10*/  VIADD R2, R172, 0xffffffe9 ;  /* 0xffffffe9ac027836 */ /* 0x000fe20000000000 */
[----:B------:R-:W-:Y:S01]  /*2a20*/  SEL R13, RZ, 0x7fff8, P4 ;  /* 0x0007fff8ff0d7807 */ /* 0x000fe20002000000 */
[----:B------:R-:W-:Y:S01]  /*2a30*/  IMAD R75, R75, 0x34, RZ ;  /* 0x000000344b4b7824 */ /* 0x000fe200078e02ff */
        /* <DEDUP_REMOVED lines=9> */
[----:B------:R-:W-:Y:S01]  /*2ad0*/  IMAD R95, R95, 0x50, RZ ;  /* 0x000000505f5f7824 */ /* 0x000fe200078e02ff */
        /* <DEDUP_REMOVED lines=22> */
[----:B------:R-:W-:Y:S01]  /*2c40*/  ISETP.GE.U32.AND P4, PT, R4, 0x7fffffc3, PT ;  /* 0x7fffffc30400780c */ /* 0x000fe20003f86070 */
[----:B------:R-:W-:Y:S01]  /*2c50*/  IMAD.U32 R107, RZ, RZ, UR12 ;  /* 0x0000000cff6b7e24 */ /* 0x000fe2000f8e00ff */
[----:B------:R-:W-:Y:S01]  /*2c60*/  SEL R28, RZ, 0x1fffe, P0 ;  /* 0x0001fffeff1c7807 */ /* 0x000fe20000000000 */
[----:B------:R-:W-:Y:S01]  /*2c70*/  IMAD R105, R105, 0x5c, RZ ;  /* 0x0000005c69697824 */ /* 0x000fe200078e02ff */
[----:B------:R-:W-:Y:S01]  /*2c80*/  SEL R26, RZ, 0x4, P4 ;  /* 0x00000004ff1a7807 */ /* 0x000fe20002000000 */
[----:B------:R-:W-:Y:S01]  /*2c90*/  IMAD R107, R107, 0x60, RZ ;  /* 0x000000606b6b7824 */ /* 0x000fe200078e02ff */
[----:B----4-:R-:W-:Y:S01]  /*2ca0*/  IADD3 R124, P4, PT, R36, UR4, RZ ;  /* 0x00000004247c7c10 */ /* 0x010fe2000ff9e0ff */
[----:B------:R-:W-:Y:S01]  /*2cb0*/  IMAD.U32 R111, RZ, RZ, UR12 ;  /* 0x0000000cff6f7e24 */ /* 0x000fe2000f8e00ff */
[----:B------:R-:W-:Y:S01]  /*2cc0*/  ISETP.GE.U32.AND P0, PT, R2, 0x7fffffc4, PT ;  /* 0x7fffffc40200780c */ /* 0x000fe20003f06070 */
[----:B------:R-:W-:Y:S01]  /*2cd0*/  IMAD.U32 R113, RZ, RZ, UR12 ;  /* 0x0000000cff717e24 */ /* 0x000fe2000f8e00ff */
[----:B------:R-:W-:Y:S01]  /*2ce0*/  LEA.HI.X.SX32 R125, R171, UR5, 0x2, P4 ;  /* 0x00000005ab7d7c11 */ /* 0x000fe2000a0f16ff */
[----:B------:R-:W-:Y:S01]  /*2cf0*/  IMAD R111, R111, 0x64, RZ ;  /* 0x000000646f6f7824 */ /* 0x000fe200078e02ff */
[C---:B------:R-:W-:Y:S01]  /*2d00*/  IADD3 R44, P4, PT, R124.reuse, UR57, RZ ;  /* 0x000000397c2c7c10 */ /* 0x040fe2000ff9e0ff */
[----:B------:R-:W-:Y:S01]  /*2d10*/  IMAD R113, R113, 0x68, RZ ;  /* 0x0000006871717824 */ /* 0x000fe200078e02ff */
[----:B------:R-:W-:Y:S01]  /*2d20*/  SEL R27, RZ, 0x7fff8, P0 ;  /* 0x0007fff8ff1b7807 */ /* 0x000fe20000000000 */
[----:B------:R-:W-:Y:S01]  /*2d30*/  IMAD.U32 R115, RZ, RZ, UR12 ;  /* 0x0000000cff737e24 */ /* 0x000fe2000f8e00ff */
[-C--:B------:R-:W-:Y:S01]  /*2d40*/  LEA.HI.X.SX32 R45, R5, R125.reuse, 0x2, P4 ;  /* 0x0000007d052d7211 */ /* 0x080fe200020f16ff */
[----:B------:R-:W-:Y:S01]  /*2d50*/  IMAD.U32 R5, RZ, RZ, UR51 ;  /* 0x00000033ff057e24 */ /* 0x000fe2000f8e00ff */
[C---:B------:R-:W-:Y:S01]  /*2d60*/  IADD3 R118, P4, PT, R124.reuse, UR49, RZ ;  /* 0x000000317c767c10 */ /* 0x040fe2000ff9e0ff */
[----:B------:R-:W-:Y:S01]  /*2d70*/  IMAD R115, R115, 0x6c, RZ ;  /* 0x0000006c73737824 */ /* 0x000fe200078e02ff */
[-C--:B------:R-:W-:Y:S01]  /*2d80*/  LEA R46, P0, R47, R124.reuse, 0x3 ;  /* 0x0000007c2f2e7211 */ /* 0x080fe200078018ff */
[----:B------:R-:W-:Y:S01]  /*2d90*/  IMAD.U32 R2, RZ, RZ, UR12 ;  /* 0x0000000cff027e24 */ /* 0x000fe2000f8e00ff */
[-C--:B------:R-:W-:Y:S01]  /*2da0*/  LEA.HI.X.SX32 R119, R7, R125.reuse, 0x2, P4 ;  /* 0x0000007d07777211 */ /* 0x080fe200020f16ff */
[----:B------:R-:W-:Y:S01]  /*2db0*/  IMAD.U32 R7, RZ, RZ, UR50 ;  /* 0x00000032ff077e24 */ /* 0x000fe2000f8e00ff */
[----:B------:R-:W-:Y:S01]  /*2dc0*/  IADD3 R50, P4, PT, R124, UR41, RZ ;  /* 0x000000297c327c10 */ /* 0x000fe2000ff9e0ff */
[----:B------:R-:W-:Y:S01]  /*2dd0*/  VIADD R10, R172, 0xfffffffb ;  /* 0xfffffffbac0a7836 */ /* 0x000fe20000000000 */
[-C--:B------:R-:W-:Y:S01]  /*2de0*/  LEA.HI.X.SX32 R47, R3, R125.reuse, 0x2, P0 ;  /* 0x0000007d032f7211 */ /* 0x080fe200000f16ff */
[----:B------:R-:W-:Y:S01]  /*2df0*/  IMAD.U32 R3, RZ, RZ, UR52 ;  /* 0x00000034ff037e24 */ /* 0x000fe2000f8e00ff */
[-C--:B------:R-:W-:Y:S01]  /*2e00*/  LEA R48, P0, R49, R124.reuse, 0x4 ;  /* 0x0000007c31307211 */ /* 0x080fe200078020ff */
[----:B------:R-:W-:Y:S01]  /*2e10*/  IMAD.IADD R20, R20, 0x1, R21 ;  /* 0x0000000114147824 */ /* 0x000fe200078e0215 */
[-C--:B------:R-:W-:Y:S01]  /*2e20*/  LEA.HI.X.SX32 R51, R19, R125.reuse, 0x2, P4 ;  /* 0x0000007d13337211 */ /* 0x080fe200020f16ff */
[----:B------:R-:W-:Y:S01]  /*2e30*/  IMAD.U32 R19, RZ, RZ, UR12 ;  /* 0x0000000cff137e24 */ /* 0x000fe2000f8e00ff */
[----:B------:R-:W-:Y:S01]  /*2e40*/  IADD3 R56, P4, PT, R124, UR33, RZ ;  /* 0x000000217c387c10 */ /* 0x000fe2000ff9e0ff */
[----:B------:R-:W-:Y:S01]  /*2e50*/  IMAD.IADD R24, R24, 0x1, R25 ;  /* 0x0000000118187824 */ /* 0x000fe200078e0219 */
[-C--:B------:R-:W-:Y:S01]  /*2e60*/  LEA.HI.X.SX32 R49, R9, R125.reuse, 0x2, P0 ;  /* 0x0000007d09317211 */ /* 0x080fe200000f16ff */
[----:B------:R-:W-:Y:S01]  /*2e70*/  IMAD.U32 R9, RZ, RZ, UR49 ;  /* 0x00000031ff097e24 */ /* 0x000fe2000f8e00ff */
[----:B------:R-:W-:Y:S01]  /*2e80*/  IADD3 R52, P0, PT, R124, UR37, RZ ;  /* 0x000000257c347c10 */ /* 0x000fe2000ff1e0ff */
[----:B------:R-:W-:Y:S01]  /*2e90*/  IMAD R19, R19, 0x70, RZ ;  /* 0x0000007013137824 */ /* 0x000fe200078e02ff */
[-C--:B------:R-:W-:Y:S01]  /*2ea0*/  LEA.HI.X.SX32 R57, R31, R125.reuse, 0x2, P4 ;  /* 0x0000007d1f397211 */ /* 0x080fe200020f16ff */
[----:B------:R-:W-:Y:S01]  /*2eb0*/  IMAD.IADD R14, R14, 0x1, R15 ;  /* 0x000000010e0e7824 */ /* 0x000fe200078e020f */
[-C--:B------:R-:W-:Y:S01]  /*2ec0*/  IADD3 R62, P4, PT, R63, R124.reuse, RZ ;  /* 0x0000007c3f3e7210 */ /* 0x080fe20007f9e0ff */
[C---:B------:R-:W-:Y:S01]  /*2ed0*/  VIADD R170, R172.reuse, 0x1f ;  /* 0x0000001facaa7836 */ /* 0x040fe20000000000 */
[-C--:B------:R-:W-:Y:S01]  /*2ee0*/  LEA.HI.X.SX32 R53, R29, R125.reuse, 0x2, P0 ;  /* 0x0000007d1d357211 */ /* 0x080fe200000f16ff */
[----:B------:R-:W-:Y:S01]  /*2ef0*/  IMAD.U32 R29, RZ, RZ, UR31 ;  /* 0x0000001fff1d7e24 */ /* 0x000fe2000f8e00ff */
[-C--:B------:R-:W-:Y:S01]  /*2f00*/  LEA R58, P0, R59, R124.reuse, 0x5 ;  /* 0x0000007c3b3a7211 */ /* 0x080fe200078028ff */
[C---:B------:R-:W-:Y:S01]  /*2f10*/  VIADD R21, R172.reuse, 0xffffffc6 ;  /* 0xffffffc6ac157836 */ /* 0x040fe20000000000 */
[-C--:B------:R-:W-:Y:S01]  /*2f20*/  LEA.HI.X.SX32 R63, R3, R125.reuse, 0x2, P4 ;  /* 0x0000007d033f7211 */ /* 0x080fe200020f16ff */
[----:B------:R-:W-:Y:S01]  /*2f30*/  IMAD.U32 R3, RZ, RZ, UR48 ;  /* 0x00000030ff037e24 */ /* 0x000fe2000f8e00ff */
[-C--:B------:R-:W-:Y:S01]  /*2f40*/  IADD3 R68, P4, PT, R69, R124.reuse, RZ ;  /* 0x0000007c45447210 */ /* 0x080fe20007f9e0ff */
[C---:B------:R-:W-:Y:S01]  /*2f50*/  VIADD R25, R172.reuse, 0xffffffdc ;  /* 0xffffffdcac197836 */ /* 0x040fe20000000000 */
[-C--:B------:R-:W-:Y:S01]  /*2f60*/  LEA.HI.X.SX32 R59, R33, R125.reuse, 0x2, P0 ;  /* 0x0000007d213b7211 */ /* 0x080fe200000f16ff */
[C---:B------:R-:W-:Y:S01]  /*2f70*/  VIADD R33, R172.reuse, 0xffffffd4 ;  /* 0xffffffd4ac217836 */ /* 0x040fe20000000000 */
[-C--:B------:R-:W-:Y:S01]  /*2f80*/  IADD3 R64, P0, PT, R65, R124.reuse, RZ ;  /* 0x0000007c41407210 */ /* 0x080fe20007f1e0ff */
[C---:B------:R-:W-:Y:S01]  /*2f90*/  VIADD R43, R172.reuse, 0xffffffd2 ;  /* 0xffffffd2ac2b7836 */ /* 0x040fe20000000000 */
[-C--:B------:R-:W-:Y:S01]  /*2fa0*/  LEA.HI.X.SX32 R69, R7, R125.reuse, 0x2, P4 ;  /* 0x0000007d07457211 */ /* 0x080fe200020f16ff */
[----:B------:R-:W-:Y:S01]  /*2fb0*/  IMAD.U32 R7, RZ, RZ, UR12 ;  /* 0x0000000cff077e24 */ /* 0x000fe2000f8e00ff */
[-C--:B------:R-:W-:Y:S01]  /*2fc0*/  IADD3 R74, P4, PT, R75, R124.reuse, RZ ;  /* 0x0000007c4b4a7210 */ /* 0x080fe20007f9e0ff */
[C---:B------:R-:W-:Y:S01]  /*2fd0*/  VIADD R35, R172.reuse, 0xffffffd6 ;  /* 0xffffffd6ac237836 */ /* 0x040fe20000000000 */
[-C--:B------:R-:W-:Y:S01]  /*2fe0*/  LEA.HI.X.SX32 R65, R5, R125.reuse, 0x2, P0 ;  /* 0x0000007d05417211 */ /* 0x080fe200000f16ff */
[----:B------:R-:W-:Y:S01]  /*2ff0*/  IMAD.U32 R5, RZ, RZ, UR47 ;  /* 0x0000002fff057e24 */ /* 0x000fe2000f8e00ff */
[-C--:B------:R-:W-:Y:S01]  /*3000*/  LEA.HI.X.SX32 R75, R3, R125.reuse, 0x2, P4 ;  /* 0x0000007d034b7211 */ /* 0x080fe200020f16ff */
[----:B------:R-:W-:Y:S01]  /*3010*/  IMAD.U32 R3, RZ, RZ, UR46 ;  /* 0x0000002eff037e24 */ /* 0x000fe2000f8e00ff */
[-C--:B------:R-:W-:Y:S01]  /*3020*/  IADD3 R76, P4, PT, R77, R124.reuse, RZ ;  /* 0x0000007c4d4c7210 */ /* 0x080fe20007f9e0ff */
[----:B------:R-:W-:Y:S01]  /*3030*/  IMAD R7, R7, 0x78, RZ ;  /* 0x0000007807077824 */ /* 0x000fe200078e02ff */
[-C--:B------:R-:W-:Y:S01]  /*3040*/  IADD3 R70, P0, PT, R71, R124.reuse, RZ ;  /* 0x0000007c47467210 */ /* 0x080fe20007f1e0ff */
[C---:B------:R-:W-:Y:S01]  /*3050*/  VIADD R60, R172.reuse, 0xffffffda ;  /* 0xffffffdaac3c7836 */ /* 0x040fe20000000000 */
[-C--:B------:R-:W-:Y:S01]  /*3060*/  LEA.HI.X.SX32 R77, R5, R125.reuse, 0x2, P4 ;  /* 0x0000007d054d7211 */ /* 0x080fe200020f16ff */
[----:B------:R-:W-:Y:S01]  /*3070*/  IMAD.U32 R5, RZ, RZ, UR45 ;  /* 0x0000002dff057e24 */ /* 0x000fe2000f8e00ff */
[-C--:B------:R-:W-:Y:S01]  /*3080*/  IADD3 R80, P4, PT, R81, R124.reuse, RZ ;  /* 0x0000007c51507210 */ /* 0x080fe20007f9e0ff */
[----:B------:R-:W-:Y:S01]  /*3090*/  VIADD R176, R172, 0xffffffc0 ;  /* 0xffffffc0acb07836 */ /* 0x000fe20000000000 */
[-C--:B------:R-:W-:Y:S01]  /*30a0*/  LEA.HI.X.SX32 R71, R9, R125.reuse, 0x2, P0 ;  /* 0x0000007d09477211 */ /* 0x080fe200000f16ff */
[----:B------:R-:W-:Y:S01]  /*30b0*/  IMAD.U32 R9, RZ, RZ, UR12 ;  /* 0x0000000cff097e24 */ /* 0x000fe2000f8e00ff */
[-C--:B------:R-:W-:Y:S01]  /*30c0*/  LEA.HI.X.SX32 R81, R3, R125.reuse, 0x2, P4 ;  /* 0x0000007d03517211 */ /* 0x080fe200020f16ff */
[----:B------:R-:W-:Y:S01]  /*30d0*/  IMAD.U32 R3, RZ, RZ, UR44 ;  /* 0x0000002cff037e24 */ /* 0x000fe2000f8e00ff */
[-C--:B------:R-:W-:Y:S01]  /*30e0*/  LEA R82, P4, R83, R124.reuse, 0x6 ;  /* 0x0000007c53527211 */ /* 0x080fe200078830ff */
[----:B------:R-:W-:Y:S01]  /*30f0*/  IMAD R9, R9, 0x74, RZ ;  /* 0x0000007409097824 */ /* 0x000fe200078e02ff */
[----:B---3--:R-:W-:Y:S01]  /*3100*/  BAR.SYNC.DEFER_BLOCKING 0x0 ;  /* 0x0000000000007b1d */ /* 0x008fe20000010000 */
[----:B------:R-:W-:Y:S01]  /*3110*/  ISETP.NE.U32.AND P0, PT, R38, RZ, PT ;  /* 0x000000ff2600720c */ /* 0x000fe20003f05070 */
[----:B------:R-:W-:Y:S01]  /*3120*/  VIADD R180, R172, 0xffffffbb ;  /* 0xffffffbbacb47836 */ /* 0x000fe20000000000 */
[----:B------:R-:W-:Y:S01]  /*3130*/  LEA.HI.X.SX32 R83, R5, R125, 0x2, P4 ;  /* 0x0000007d05537211 */ /* 0x000fe200020f16ff */
[----:B------:R-:W-:Y:S01]  /*3140*/  IMAD.U32 R5, RZ, RZ, UR43 ;  /* 0x0000002bff057e24 */ /* 0x000fe2000f8e00ff */
[----:B------:R-:W-:-:S02]  /*3150*/  IADD3 R86, P4, PT, R87, R124, RZ ;  /* 0x0000007c57567210 */ /* 0x000fc40007f9e0ff */
[----:B------:R-:W-:Y:S02]  /*3160*/  LOP3.LUT R20, R20, 0x3, RZ, 0xc0, !PT ;  /* 0x0000000314147812 */ /* 0x000fe400078ec0ff */
[-C--:B------:R-:W-:Y:S01]  /*3170*/  LEA.HI.X.SX32 R87, R3, R125.reuse, 0x2, P4 ;  /* 0x0000007d03577211 */ /* 0x080fe200020f16ff */
[----:B------:R-:W-:Y:S01]  /*3180*/  IMAD.U32 R3, RZ, RZ, UR42 ;  /* 0x0000002aff037e24 */ /* 0x000fe2000f8e00ff */
[-C--:B------:R-:W-:Y:S02]  /*3190*/  IADD3 R88, P4, PT, R89, R124.reuse, RZ ;  /* 0x0000007c59587210 */ /* 0x080fe40007f9e0ff */
[----:B------:R-:W-:Y:S01]  /*31a0*/  LOP3.LUT R24, R24, 0x3, RZ, 0xc0, !PT ;  /* 0x0000000318187812 */ /* 0x000fe200078ec0ff */
[----:B------:R-:W-:Y:S01]  /*31b0*/  VOTEU.ALL UP1, P0 ;  /* 0x0000000000ff7886 */ /* 0x000fe20000020000 */
[----:B------:R-:W-:Y:S01]  /*31c0*/  LEA.HI.X.SX32 R89, R5, R125, 0x2, P4 ;  /* 0x0000007d05597211 */ /* 0x000fe200020f16ff */
[----:B------:R-:W-:Y:S01]  /*31d0*/  IMAD.U32 R5, RZ, RZ, UR41 ;  /* 0x00000029ff057e24 */ /* 0x000fe2000f8e00ff */
[----:B------:R-:W-:Y:S01]  /*31e0*/  IADD3 R92, P4, PT, R93, R124, RZ ;  /* 0x0000007c5d5c7210 */ /* 0x000fe20007f9e0ff */
[----:B------:R-:W-:Y:S01]  /*31f0*/  VOTEU.ALL UP2, P0 ;  /* 0x0000000000ff7886 */ /* 0x000fe20000040000 */
[----:B------:R-:W-:-:S04]  /*3200*/  @!UP1 UIADD3 UR8, UPT, UPT, -UR18, 0x100000, URZ ;  /* 0x0010000012089890 */ /* 0x000fc8000fffe1ff */
[----:B------:R-:W-:Y:S02]  /*3210*/  @!UP1 USHF.L.U32 UR9, UR8, 0xb, URZ ;  /* 0x0000000b08099899 */ /* 0x000fe400080006ff */
[----:B------:R-:W-:Y:S01]  /*3220*/  @!UP1 USHF.L.U32 UR8, UR8, 0x1, URZ ;  /* 0x0000000108089899 */ /* 0x000fe200080006ff */
[----:B------:R-:W-:Y:S01]  /*3230*/  LEA.HI.X.SX32 R93, R3, R125, 0x2, P4 ;  /* 0x0000007d035d7211 */ /* 0x000fe200020f16ff */
[----:B------:R-:W-:Y:S01]  /*3240*/  IMAD.U32 R3, RZ, RZ, UR40 ;  /* 0x00000028ff037e24 */ /* 0x000fe2000f8e00ff */
[----:B------:R-:W-:Y:S01]  /*3250*/  IADD3 R94, P4, PT, R95, R124, RZ ;  /* 0x0000007c5f5e7210 */ /* 0x000fe20007f9e0ff */
[----:B------:R-:W-:-:S04]  /*3260*/  @!UP1 UIADD3 UR4, UPT, UPT, -UR18, 0x100000, URZ ;  /* 0x0010000012049890 */ /* 0x000fc8000fffe1ff */
[----:B------:R-:W-:Y:S02]  /*3270*/  @!UP1 USHF.L.U32 UR5, UR4, 0xb, URZ ;  /* 0x0000000b04059899 */ /* 0x000fe400080006ff */
[----:B------:R-:W-:Y:S01]  /*3280*/  @!UP1 USHF.L.U32 UR4, UR4, 0x1, URZ ;  /* 0x0000000104049899 */ /* 0x000fe200080006ff */
[----:B------:R-:W-:Y:S01]  /*3290*/  VOTEU.ALL UP1, P0 ;  /* 0x0000000000ff7886 */ /* 0x000fe20000020000 */
[-C--:B------:R-:W-:Y:S01]  /*32a0*/  LEA.HI.X.SX32 R95, R5, R125.reuse, 0x2, P4 ;  /* 0x0000007d055f7211 */ /* 0x080fe200020f16ff */
[----:B------:R-:W-:Y:S01]  /*32b0*/  IMAD.U32 R5, RZ, RZ, UR39 ;  /* 0x00000027ff057e24 */ /* 0x000fe2000f8e00ff */
[-C--:B------:R-:W-:Y:S01]  /*32c0*/  IADD3 R98, P4, PT, R99, R124.reuse, RZ ;  /* 0x0000007c63627210 */ /* 0x080fe20007f9e0ff */
[----:B------:R-:W1:Y:S02]  /*32d0*/  FENCE.VIEW.ASYNC.S ;  /* 0x00000000000073c6 */ /* 0x000e640000000000 */
[----:B-1----:R-:W1:Y:S02]  /*32e0*/  @!UP1 SYNCS.EXCH.64 URZ, [UR14], UR8 ;  /* 0x000000080eff95b2 */ /* 0x002e640008000100 */
[----:B-1----:R-:W-:Y:S01]  /*32f0*/  BAR.SYNC.DEFER_BLOCKING 0x0 ;  /* 0x0000000000007b1d */ /* 0x002fe20000010000 */
[----:B------:R-:W-:Y:S01]  /*3300*/  LEA.HI.X.SX32 R99, R3, R125, 0x2, P4 ;  /* 0x0000007d03637211 */ /* 0x000fe200020f16ff */
[----:B------:R-:W-:Y:S01]  /*3310*/  IMAD.U32 R3, RZ, RZ, UR38 ;  /* 0x00000026ff037e24 */ /* 0x000fe2000f8e00ff */
[----:B------:R-:W-:-:S02]  /*3320*/  IADD3 R100, P4, PT, R101, R124, RZ ;  /* 0x0000007c65647210 */ /* 0x000fc40007f9e0ff */
[----:B------:R-:W-:Y:S02]  /*3330*/  IADD3 R16, PT, PT, R20, R17, R16 ;  /* 0x0000001114107210 */ /* 0x000fe40007ffe010 */
[----:B------:R-:W-:Y:S01]  /*3340*/  LEA.HI.X.SX32 R101, R5, R125, 0x2, P4 ;  /* 0x0000007d05657211 */ /* 0x000fe200020f16ff */
[----:B------:R-:W-:Y:S01]  /*3350*/  IMAD.U32 R5, RZ, RZ, UR37 ;  /* 0x00000025ff057e24 */ /* 0x000fe2000f8e00ff */
[-C--:B------:R-:W-:Y:S01]  /*3360*/  IADD3 R104, P4, PT, R105, R124.reuse, RZ ;  /* 0x0000007c69687210 */ /* 0x080fe20007f9e0ff */
[----:B------:R-:W-:Y:S01]  /*3370*/  IMAD.SHL.U32 R16, R16, 0x100, RZ ;  /* 0x0000010010107824 */ /* 0x000fe200078e00ff */
[----:B------:R-:W-:Y:S02]  /*3380*/  IADD3 R22, PT, PT, R24, R23, R22 ;  /* 0x0000001718167210 */ /* 0x000fe40007ffe016 */
[----:B------:R-:W-:Y:S01]  /*3390*/  LEA.HI.X.SX32 R105, R3, R125, 0x2, P4 ;  /* 0x0000007d03697211 */ /* 0x000fe200020f16ff */
[----:B------:R-:W-:Y:S01]  /*33a0*/  IMAD.U32 R3, RZ, RZ, UR36 ;  /* 0x00000024ff037e24 */ /* 0x000fe2000f8e00ff */
[----:B------:R-:W-:-:S02]  /*33b0*/  IADD3 R106, P4, PT, R107, R124, RZ ;  /* 0x0000007c6b6a7210 */ /* 0x000fc40007f9e0ff */
[----:B------:R-:W-:Y:S02]  /*33c0*/  LOP3.LUT R14, R14, 0x3, RZ, 0xc0, !PT ;  /* 0x000000030e0e7812 */ /* 0x000fe400078ec0ff */
[----:B------:R-:W-:Y:S01]  /*33d0*/  LEA.HI.X.SX32 R107, R5, R125, 0x2, P4 ;  /* 0x0000007d056b7211 */ /* 0x000fe200020f16ff */
[----:B------:R-:W-:Y:S01]  /*33e0*/  IMAD.U32 R5, RZ, RZ, UR35 ;  /* 0x00000023ff057e24 */ /* 0x000fe2000f8e00ff */
[-C--:B------:R-:W-:Y:S02]  /*33f0*/  IADD3 R110, P4, PT, R111, R124.reuse, RZ ;  /* 0x0000007c6f6e7210 */ /* 0x080fe40007f9e0ff */
[----:B------:R-:W-:Y:S01]  /*3400*/  IADD3 R12, PT, PT, R14, R13, R12 ;  /* 0x0000000d0e0c7210 */ /* 0x000fe20007ffe00c */
[----:B------:R1:W5:Y:S01]  /*3410*/  @!UP2 SYNCS.EXCH.64 URZ, [UR10+0x14008], UR4 ;  /* 0x014008040affa5b2 */ /* 0x0003620008000100 */
[----:B------:R-:W-:Y:S01]  /*3420*/  LEA.HI.X.SX32 R111, R3, R125, 0x2, P4 ;  /* 0x0000007d036f7211 */ /* 0x000fe200020f16ff */
[----:B------:R-:W-:Y:S01]  /*3430*/  IMAD.U32 R3, RZ, RZ, UR34 ;  /* 0x00000022ff037e24 */ /* 0x000fe2000f8e00ff */
[----:B------:R-:W-:Y:S01]  /*3440*/  IADD3 R112, P4, PT, R113, R124, RZ ;  /* 0x0000007c71707210 */ /* 0x000fe20007f9e0ff */
[----:B------:R-:W-:Y:S01]  /*3450*/  @!PT LDS RZ, [RZ] ;  /* 0x00000000fffff984 */ /* 0x000fe20000000800 */
[----:B------:R-:W-:Y:S01]  /*3460*/  @!PT LDS RZ, [RZ] ;  /* 0x00000000fffff984 */ /* 0x000fe20000000800 */
[----:B------:R-:W-:Y:S01]  /*3470*/  @!PT LDS RZ, [RZ] ;  /* 0x00000000fffff984 */ /* 0x000fe20000000800 */
[----:B-----5:R2:W-:Y:S01]  /*3480*/  LDGSTS.E [R173+0xc000], desc[UR16][R124.64], !P3 ;  /* 0x0c0000007cad7fae */ /* 0x0205e2000d9a1010 */
[----:B------:R-:W-:-:S02]  /*3490*/  ISETP.GT.AND P6, PT, R170, 0x1f, PT ;  /* 0x0000001faa00780c */ /* 0x000fc40003fc4270 */
[-C--:B------:R-:W-:Y:S01]  /*34a0*/  LEA.HI.X.SX32 R113, R5, R125.reuse, 0x2, P4 ;  /* 0x0000007d05717211 */ /* 0x080fe200020f16ff */
[----:B------:R-:W-:Y:S01]  /*34b0*/  IMAD.U32 R5, RZ, RZ, UR33 ;  /* 0x00000021ff057e24 */ /* 0x000fe2000f8e00ff */
[-C--:B------:R-:W-:Y:S01]  /*34c0*/  IADD3 R114, P4, PT, R115, R124.reuse, RZ ;  /* 0x0000007c73727210 */ /* 0x080fe20007f9e0ff */
[----:B------:R3:W-:Y:S01]  /*34d0*/  LDGSTS.E [R173+0xc004], desc[UR16][R44.64], !P1 ;  /* 0x0c0040002cad7fae */ /* 0x0007e2000c9a1010 */
[----:B------:R-:W-:Y:S01]  /*34e0*/  SHF.R.U32.HI R13, RZ, 0x1, R0 ;  /* 0x00000001ff0d7819 */ /* 0x000fe20000011600 */
[----:B-1----:R-:W1:Y:S01]  /*34f0*/  LDCU UR4, c[0x0][0x3b0] ;  /* 0x00007600ff0477ac */ /* 0x002e620008000800 */
[----:B------:R-:W-:Y:S01]  /*3500*/  LEA.HI.X.SX32 R115, R3, R125, 0x2, P4 ;  /* 0x0000007d03737211 */ /* 0x000fe200020f16ff */
[----:B------:R-:W-:Y:S01]  /*3510*/  IMAD.U32 R3, RZ, RZ, UR32 ;  /* 0x00000020ff037e24 */ /* 0x000fe2000f8e00ff */
[----:B------:R-:W-:Y:S01]  /*3520*/  IADD3 R18, P4, PT, R19, R124, RZ ;  /* 0x0000007c13127210 */ /* 0x000fe20007f9e0ff */
[----:B------:R-:W-:Y:S01]  /*3530*/  LDGSTS.E [R173+0xc008], desc[UR16][R46.64], !P5 ;  /* 0x0c0080002ead7fae */ /* 0x000fe2000e9a1010 */
[----:B------:R-:W-:-:S02]  /*3540*/  P2R R178, PR, RZ, 0x1 ;  /* 0x00000001ffb27803 */ /* 0x000fc40000000000 */
[-C--:B------:R-:W-:Y:S01]  /*3550*/  LEA.HI.X.SX32 R19, R5, R125.reuse, 0x2, P4 ;  /* 0x0000007d05137211 */ /* 0x080fe200020f16ff */
[----:B------:R-:W-:Y:S01]  /*3560*/  IMAD R5, R2, 0x7c, RZ ;  /* 0x0000007c02057824 */ /* 0x000fe200078e02ff */
[-C--:B------:R-:W-:Y:S01]  /*3570*/  IADD3 R8, P4, PT, R9, R124.reuse, RZ ;  /* 0x0000007c09087210 */ /* 0x080fe20007f9e0ff */
[----:B------:R-:W-:Y:S01]  /*3580*/  VIADD R2, R172, 0xfffffffa ;  /* 0xfffffffaac027836 */ /* 0x000fe20000000000 */
[----:B------:R-:W-:Y:S02]  /*3590*/  LDGSTS.E [R173+0xc00c], desc[UR16][R118.64], !P2 ;  /* 0x0c00c00076ad7fae */ /* 0x000fe4000d1a1010 */
[-C--:B------:R-:W-:Y:S01]  /*35a0*/  LEA.HI.X.SX32 R9, R3, R125.reuse, 0x2, P4 ;  /* 0x0000007d03097211 */ /* 0x080fe200020f16ff */
[----:B------:R-:W-:Y:S01]  /*35b0*/  IMAD.U32 R3, RZ, RZ, UR30 ;  /* 0x0000001eff037e24 */ /* 0x000fe2000f8e00ff */
[-C--:B------:R-:W-:Y:S02]  /*35c0*/  IADD3 R6, P4, PT, R7, R124.reuse, RZ ;  /* 0x0000007c07067210 */ /* 0x080fe40007f9e0ff */
[----:B------:R-:W-:Y:S01]  /*35d0*/  ISETP.GE.U32.AND P3, PT, R2, 0x7fffffdb, PT ;  /* 0x7fffffdb0200780c */ /* 0x000fe20003f66070 */
[C---:B------:R-:W-:Y:S01]  /*35e0*/  VIADD R2, R172.reuse, 0xfffffff9 ;  /* 0xfffffff9ac027836 */ /* 0x040fe20000000000 */
[-C--:B------:R-:W-:Y:S01]  /*35f0*/  LEA.HI.X.SX32 R7, R29, R125.reuse, 0x2, P4 ;  /* 0x0000007d1d077211 */ /* 0x080fe200020f16ff */
[----:B------:R-:W-:Y:S01]  /*3600*/  VIADD R29, R172, 0xffffffde ;  /* 0xffffffdeac1d7836 */ /* 0x000fe20000000000 */
[----:B------:R-:W-:Y:S01]  /*3610*/  IADD3 R4, P4, PT, R5, R124, RZ ;  /* 0x0000007c05047210 */ /* 0x000fe20007f9e0ff */
[----:B-1----:R-:W-:Y:S01]  /*3620*/  IMAD R175, R175, UR4, RZ ;  /* 0x00000004afaf7c24 */ /* 0x002fe2000f8e02ff */
[----:B------:R-:W-:Y:S01]  /*3630*/  ISETP.GE.U32.AND P1, PT, R2, 0x7fffffda, PT ;  /* 0x7fffffda0200780c */ /* 0x000fe20003f26070 */
[C---:B------:R-:W-:Y:S01]  /*3640*/  VIADD R2, R172.reuse, 0xfffffff7 ;  /* 0xfffffff7ac027836 */ /* 0x040fe20000000000 */
[----:B------:R-:W-:Y:S01]  /*3650*/  LEA.HI.X.SX32 R5, R3, R125, 0x2, P4 ;  /* 0x0000007d03057211 */ /* 0x000fe200020f16ff */
[----:B------:R-:W-:Y:S01]  /*3660*/  VIADD R3, R172, 0xfffffff8 ;  /* 0xfffffff8ac037836 */ /* 0x000fe20000000000 */
[----:B------:R-:W-:Y:S01]  /*3670*/  ISETP.GE.U32.AND P4, PT, R10, 0x7fffffdc, PT ;  /* 0x7fffffdc0a00780c */ /* 0x000fe20003f86070 */
[----:B------:R-:W-:-:S02]  /*3680*/  VIADD R10, R172, 0xffffffe0 ;  /* 0xffffffe0ac0a7836 */ /* 0x000fc40000000000 */
[----:B------:R-:W-:Y:S01]  /*3690*/  IMAD R183, R183, UR4, RZ ;  /* 0x00000004b7b77c24 */ /* 0x000fe2000f8e02ff */
[----:B------:R-:W-:Y:S01]  /*36a0*/  ISETP.GE.U32.AND P5, PT, R3, 0x7fffffd9, PT ;  /* 0x7fffffd90300780c */ /* 0x000fe20003fa6070 */
[----:B------:R-:W-:Y:S01]  /*36b0*/  IMAD R179, R179, UR4, RZ ;  /* 0x00000004b3b37c24 */ /* 0x000fe2000f8e02ff */
[----:B------:R-:W-:Y:S01]  /*36c0*/  ISETP.GE.U32.AND P2, PT, R10, 0x7fffffc1, PT ;  /* 0x7fffffc10a00780c */ /* 0x000fe20003f46070 */
[----:B------:R-:W-:Y:S02]  /*36d0*/  IMAD R191, R191, UR4, RZ ;  /* 0x00000004bfbf7c24 */ /* 0x000fe4000f8e02ff */
[----:B------:R-:W-:Y:S01]  /*36e0*/  IMAD R187, R187, UR4, RZ ;  /* 0x00000004bbbb7c24 */ /* 0x000fe2000f8e02ff */
[----:B------:R-:W-:Y:S01]  /*36f0*/  SEL R3, RZ, 0x1, P2 ;  /* 0x00000001ff037807 */ /* 0x000fe20001000000 */
[----:B------:R-:W-:Y:S02]  /*3700*/  IMAD R199, R199, UR4, RZ ;  /* 0x00000004c7c77c24 */ /* 0x000fe4000f8e02ff */
[----:B------:R-:W-:Y:S01]  /*3710*/  LDGSTS.E [R173+0xc010], desc[UR16][R48.64], !P4 ;  /* 0x0c01000030ad7fae */ /* 0x000fe2000e1a1010 */
[----:B------:R-:W-:Y:S01]  /*3720*/  ISETP.GE.U32.AND P4, PT, R2, 0x7fffffd8, PT ;  /* 0x7fffffd80200780c */ /* 0x000fe20003f86070 */
[----:B------:R-:W-:-:S02]  /*3730*/  VIADD R2, R172, 0xfffffff6 ;  /* 0xfffffff6ac027836 */ /* 0x000fc40000000000 */
[----:B------:R-:W-:Y:S01]  /*3740*/  IMAD.IADD R3, R3, 0x1, R28 ;  /* 0x0000000103037824 */ /* 0x000fe200078e021c */
[----:B------:R-:W-:Y:S01]  /*3750*/  LDGSTS.E [R173+0xc014], desc[UR16][R50.64], !P3 ;  /* 0x0c01400032ad7fae */ /* 0x000fe2000d9a1010 */
[----:B------:R-:W-:Y:S01]  /*3760*/  IMAD R195, R195, UR4, RZ ;  /* 0x00000004c3c37c24 */ /* 0x000fe2000f8e02ff */
[----:B------:R-:W-:Y:S01]  /*3770*/  ISETP.GE.U32.AND P3, PT, R2, 0x7fffffd7, PT ;  /* 0x7fffffd70200780c */ /* 0x000fe20003f66070 */
[----:B------:R-:W-:Y:S01]  /*3780*/  VIADD R2, R172, 0xfffffff5 ;  /* 0xfffffff5ac027836 */ /* 0x000fe20000000000 */
[----:B------:R-:W-:Y:S01]  /*3790*/  LOP3.LUT R3, R3, 0x3, RZ, 0xc0, !PT ;  /* 0x0000000303037812 */ /* 0x000fe200078ec0ff */
[----:B------:R-:W-:Y:S01]  /*37a0*/  LDGSTS.E [R173+0xc018], desc[UR16][R52.64], !P1 ;  /* 0x0c01800034ad7fae */ /* 0x000fe2000c9a1010 */
[----:B------:R-:W-:Y:S02]  /*37b0*/  IMAD R207, R207, UR4, RZ ;  /* 0x00000004cfcf7c24 */ /* 0x000fe4000f8e02ff */
[----:B------:R-:W-:Y:S01]  /*37c0*/  IADD3 R3, PT, PT, R3, R27, R26 ;  /* 0x0000001b03037210 */ /* 0x000fe20007ffe01a */
[----:B------:R-:W-:Y:S01]  /*37d0*/  LDGSTS.E [R173+0xc01c], desc[UR16][R56.64], !P5 ;  /* 0x0c01c00038ad7fae */ /* 0x000fe2000e9a1010 */
[----:B------:R-:W-:Y:S01]  /*37e0*/  ISETP.GE.U32.AND P1, PT, R2, 0x7fffffd6, PT ;  /* 0x7fffffd60200780c */ /* 0x000fe20003f26070 */
[C---:B------:R-:W-:Y:S01]  /*37f0*/  VIADD R2, R172.reuse, 0xfffffff4 ;  /* 0xfffffff4ac027836 */ /* 0x040fe20000000000 */
[----:B------:R-:W-:Y:S01]  /*3800*/  LOP3.LUT R3, R3, 0xf, RZ, 0xc0, !PT ;  /* 0x0000000f03037812 */ /* 0x000fe200078ec0ff */
[----:B------:R-:W-:Y:S01]  /*3810*/  LDGSTS.E [R173+0xc020], desc[UR16][R58.64], !P4 ;  /* 0x0c0200003aad7fae */ /* 0x000fe2000e1a1010 */
[----:B------:R-:W-:-:S02]  /*3820*/  VIADD R26, R172, 0xffffffc3 ;  /* 0xffffffc3ac1a7836 */ /* 0x000fc40000000000 */
[----:B------:R-:W-:Y:S01]  /*3830*/  ISETP.GE.U32.AND P5, PT, R2, 0x7fffffd5, PT ;  /* 0x7fffffd50200780c */ /* 0x000fe20003fa6070 */
[----:B------:R-:W-:Y:S01]  /*3840*/  VIADD R2, R172, 0xfffffff3 ;  /* 0xfffffff3ac027836 */ /* 0x000fe20000000000 */
[----:B------:R-:W-:Y:S01]  /*3850*/  LDGSTS.E [R173+0xc024], desc[UR16][R62.64], !P3 ;  /* 0x0c0240003ead7fae */ /* 0x000fe2000d9a1010 */
[----:B------:R-:W-:Y:S01]  /*3860*/  IMAD R22, R22, 0x10, R3 ;  /* 0x0000001016167824 */ /* 0x000fe200078e0203 */
[----:B------:R-:W-:Y:S01]  /*3870*/  LOP3.LUT R3, R16, 0xf00, RZ, 0xe2, !PT ;  /* 0x00000f0010037812 */ /* 0x000fe200078ee2ff */
[----:B------:R-:W-:Y:S01]  /*3880*/  VIADD R16, R172, 0xffffffcb ;  /* 0xffffffcbac107836 */ /* 0x000fe20000000000 */
[----:B------:R-:W-:Y:S01]  /*3890*/  ISETP.GE.U32.AND P4, PT, R2, 0x7fffffd4, PT ;  /* 0x7fffffd40200780c */ /* 0x000fe20003f86070 */
[----:B------:R-:W-:Y:S01]  /*38a0*/  VIADD R2, R172, 0xfffffff2 ;  /* 0xfffffff2ac027836 */ /* 0x000fe20000000000 */
[----:B------:R-:W-:Y:S01]  /*38b0*/  LOP3.LUT R22, R22, 0xff, RZ, 0xc0, !PT ;  /* 0x000000ff16167812 */ /* 0x000fe200078ec0ff */
[----:B------:R-:W-:Y:S01]  /*38c0*/  IMAD R3, R12, 0x1000, R3 ;  /* 0x000010000c037824 */ /* 0x000fe200078e0203 */
[----:B------:R-:W-:Y:S01]  /*38d0*/  LDGSTS.E [R173+0xc028], desc[UR16][R64.64], !P1 ;  /* 0x0c02800040ad7fae */ /* 0x000fe2000c9a1010 */
[----:B------:R-:W-:Y:S01]  /*38e0*/  VIADD R27, R172, 0xffffffdf ;  /* 0xffffffdfac1b7836 */ /* 0x000fe20000000000 */
[----:B------:R-:W-:Y:S01]  /*38f0*/  ISETP.GE.U32.AND P3, PT, R2, 0x7fffffd3, PT ;  /* 0x7fffffd30200780c */ /* 0x000fe20003f66070 */
[----:B------:R-:W-:Y:S01]  /*3900*/  IMAD.IADD R3, R3, 0x1, R22 ;  /* 0x0000000103037824 */ /* 0x000fe200078e0216 */
[----:B------:R-:W-:Y:S01]  /*3910*/  LDGSTS.E [R173+0xc02c], desc[UR16][R68.64], !P5 ;  /* 0x0c02c00044ad7fae */ /* 0x000fe2000e9a1010 */
[----:B------:R-:W-:-:S02]  /*3920*/  VIADD R2, R172, 0xfffffff1 ;  /* 0xfffffff1ac027836 */ /* 0x000fc40000000000 */
[----:B------:R-:W-:Y:S01]  /*3930*/  VIADD R22, R172, 0xffffffc7 ;  /* 0xffffffc7ac167836 */ /* 0x000fe20000000000 */
[----:B------:R-:W-:Y:S01]  /*3940*/  LOP3.LUT R61, R3, 0xffff, RZ, 0xc0, !PT ;  /* 0x0000ffff033d7812 */ /* 0x000fe200078ec0ff */
[----:B------:R-:W-:Y:S01]  /*3950*/  LDGSTS.E [R173+0xc030], desc[UR16][R70.64], !P4 ;  /* 0x0c03000046ad7fae */ /* 0x000fe2000e1a1010 */
[----:B------:R-:W-:Y:S01]  /*3960*/  ISETP.GE.U32.AND P1, PT, R2, 0x7fffffd2, PT ;  /* 0x7fffffd20200780c */ /* 0x000fe20003f26070 */
[----:B------:R-:W-:Y:S01]  /*3970*/  VIADD R2, R172, 0xfffffff0 ;  /* 0xfffffff0ac027836 */ /* 0x000fe20000000000 */
[--C-:B------:R-:W-:Y:S01]  /*3980*/  SHF.R.U32.HI R3, RZ, 0xf, R61.reuse ;  /* 0x0000000fff037819 */ /* 0x100fe2000001163d */
[----:B------:R-:W-:Y:S02]  /*3990*/  IMAD R203, R203, UR4, RZ ;  /* 0x00000004cbcb7c24 */ /* 0x000fe4000f8e02ff */
[----:B------:R-:W-:Y:S01]  /*39a0*/  LDGSTS.E [R173+0xc034], desc[UR16][R74.64], !P3 ;  /* 0x0c0340004aad7fae */ /* 0x000fe2000d9a1010 */
[----:B------:R-:W-:Y:S01]  /*39b0*/  ISETP.GE.U32.AND P5, PT, R2, 0x7fffffd1, PT ;  /* 0x7fffffd10200780c */ /* 0x000fe20003fa6070 */
[----:B------:R-:W-:Y:S01]  /*39c0*/  IMAD R211, R211, UR4, RZ ;  /* 0x00000004d3d37c24 */ /* 0x000fe2000f8e02ff */
[----:B------:R-:W-:Y:S01]  /*39d0*/  LOP3.LUT P4, RZ, R3, 0x1, RZ, 0xc0, !PT ;  /* 0x0000000103ff7812 */ /* 0x000fe2000788c0ff */
[----:B------:R-:W-:Y:S01]  /*39e0*/  IMAD R209, R209, UR4, RZ ;  /* 0x00000004d1d17c24 */ /* 0x000fe2000f8e02ff */
[--C-:B------:R-:W-:Y:S01]  /*39f0*/  SHF.R.U32.HI R3, RZ, 0xe, R61.reuse ;  /* 0x0000000eff037819 */ /* 0x100fe2000001163d */
[----:B------:R-:W-:Y:S01]  /*3a00*/  IMAD R215, R215, UR4, RZ ;  /* 0x00000004d7d77c24 */ /* 0x000fe2000f8e02ff */
[--C-:B------:R-:W-:Y:S01]  /*3a10*/  SHF.R.U32.HI R2, RZ, 0xd, R61.reuse ;  /* 0x0000000dff027819 */ /* 0x100fe2000001163d */
[----:B------:R-:W-:Y:S01]  /*3a20*/  LDGSTS.E [R173+0xc038], desc[UR16][R76.64], !P1 ;  /* 0x0c0380004cad7fae */ /* 0x000fe2000c9a1010 */
[----:B------:R-:W-:Y:S01]  /*3a30*/  LOP3.LUT P3, RZ, R3, 0x1, RZ, 0xc0, !PT ;  /* 0x0000000103ff7812 */ /* 0x000fe2000786c0ff */
[----:B------:R-:W-:Y:S01]  /*3a40*/  IMAD R213, R213, UR4, RZ ;  /* 0x00000004d5d57c24 */ /* 0x000fe2000f8e02ff */
[----:B------:R-:W-:Y:S01]  /*3a50*/  LOP3.LUT P1, RZ, R2, 0x1, RZ, 0xc0, !PT ;  /* 0x0000000102ff7812 */ /* 0x000fe2000782c0ff */
[----:B------:R-:W-:Y:S01]  /*3a60*/  IMAD R219, R219, UR4, RZ ;  /* 0x00000004dbdb7c24 */ /* 0x000fe2000f8e02ff */
[--C-:B------:R-:W-:Y:S01]  /*3a70*/  SHF.R.U32.HI R3, RZ, 0xc, R61.reuse ;  /* 0x0000000cff037819 */ /* 0x100fe2000001163d */
[----:B------:R-:W-:Y:S01]  /*3a80*/  LDGSTS.E [R173+0xc03c], desc[UR16][R80.64], !P5 ;  /* 0x0c03c00050ad7fae */ /* 0x000fe2000e9a1010 */
[--C-:B------:R-:W-:Y:S01]  /*3a90*/  SHF.R.U32.HI R2, RZ, 0xb, R61.reuse ;  /* 0x0000000bff027819 */ /* 0x100fe2000001163d */
[----:B------:R-:W-:Y:S01]  /*3aa0*/  IMAD R217, R217, UR4, RZ ;  /* 0x00000004d9d97c24 */ /* 0x000fe2000f8e02ff */
[----:B------:R-:W-:Y:S01]  /*3ab0*/  LOP3.LUT P5, RZ, R3, 0x1, RZ, 0xc0, !PT ;  /* 0x0000000103ff7812 */ /* 0x000fe200078ac0ff */
[----:B------:R-:W-:Y:S01]  /*3ac0*/  LDGSTS.E [R173+0xc040], desc[UR16][R82.64], P4 ;  /* 0x0c04000052ad7fae */ /* 0x000fe2000a1a1010 */
[----:B------:R-:W-:Y:S01]  /*3ad0*/  LOP3.LUT P4, RZ, R2, 0x1, RZ, 0xc0, !PT ;  /* 0x0000000102ff7812 */ /* 0x000fe2000788c0ff */
[----:B------:R-:W-:Y:S01]  /*3ae0*/  IMAD R177, R177, UR4, RZ ;  /* 0x00000004b1b17c24 */ /* 0x000fe2000f8e02ff */
[--C-:B------:R-:W-:Y:S01]  /*3af0*/  SHF.R.U32.HI R3, RZ, 0xa, R61.reuse ;  /* 0x0000000aff037819 */ /* 0x100fe2000001163d */
[----:B------:R-:W-:Y:S01]  /*3b00*/  LDGSTS.E [R173+0xc044], desc[UR16][R86.64], P3 ;  /* 0x0c04400056ad7fae */ /* 0x000fe200099a1010 */
        /* <DEDUP_REMOVED lines=24> */
[----:B------:R-:W-:Y:S01]  /*3c90*/  LOP3.LUT R3, R0, 0x1f, RZ, 0xc0, !PT ;  /* 0x0000001f00037812 */ /* 0x000fe200078ec0ff */
[----:B------:R-:W-:Y:S01]  /*3ca0*/  IMAD R197, R197, UR4, RZ ;  /* 0x00000004c5c57c24 */ /* 0x000fe2000f8e02ff */
[----:B------:R-:W-:Y:S01]  /*3cb0*/  SEL R0, RZ, 0x4, !P6 ;  /* 0x00000004ff007807 */ /* 0x000fe20007000000 */
[----:B------:R-:W-:Y:S01]  /*3cc0*/  LDGSTS.E [R173+0xc060], desc[UR16][R106.64], P4 ;  /* 0x0c0600006aad7fae */ /* 0x000fe2000a1a1010 */
[----:B------:R-:W-:Y:S01]  /*3cd0*/  LOP3.LUT P4, RZ, R2, 0x1, RZ, 0xc0, !PT ;  /* 0x0000000102ff7812 */ /* 0x000fe2000788c0ff */
[C---:B------:R-:W-:Y:S01]  /*3ce0*/  IMAD R174, R3.reuse, UR13, RZ ;  /* 0x0000000d03ae7c24 */ /* 0x040fe2000f8e02ff */
[----:B------:R-:W-:Y:S01]  /*3cf0*/  SHF.R.U32.HI R2, RZ, 0x3, R61 ;  /* 0x00000003ff027819 */ /* 0x000fe2000001163d */
[----:B------:R-:W-:Y:S01]  /*3d00*/  LDGSTS.E [R173+0xc064], desc[UR16][R110.64], P3 ;  /* 0x0c0640006ead7fae */ /* 0x000fe200099a1010 */
[C---:B------:R-:W-:Y:S01]  /*3d10*/  ISETP.GE.AND P5, PT, R3.reuse, R10, PT ;  /* 0x0000000a0300720c */ /* 0x040fe20003fa6270 */
[----:B------:R-:W-:Y:S01]  /*3d20*/  VIADD R10, R172, 0xffffffcc ;  /* 0xffffffccac0a7836 */ /* 0x000fe20000000000 */
[----:B------:R-:W-:Y:S01]  /*3d30*/  LOP3.LUT P3, RZ, R2, 0x1, RZ, 0xc0, !PT ;  /* 0x0000000102ff7812 */ /* 0x000fe2000786c0ff */
[----:B------:R-:W-:Y:S01]  /*3d40*/  LDGSTS.E [R173+0xc068], desc[UR16][R112.64], P1 ;  /* 0x0c06800070ad7fae */ /* 0x000fe200089a1010 */
[----:B------:R-:W-:Y:S01]  /*3d50*/  ISETP.GE.AND P1, PT, R3, R172, PT ;  /* 0x000000ac0300720c */ /* 0x000fe20003f26270 */
[----:B------:R-:W-:Y:S01]  /*3d60*/  IMAD.SHL.U32 R2, R38, 0x4, RZ ;  /* 0x0000000426027824 */ /* 0x000fe200078e00ff */
[----:B------:R-:W-:Y:S01]  /*3d70*/  SEL R117, RZ, 0x4, P5 ;  /* 0x00000004ff757807 */ /* 0x000fe20002800000 */
[----:B------:R-:W-:Y:S01]  /*3d80*/  IMAD R223, R223, UR4, RZ ;  /* 0x00000004dfdf7c24 */ /* 0x000fe2000f8e02ff */
[----:B------:R-:W-:Y:S01]  /*3d90*/  LEA R122, P5, R174, UR6, 0x2 ;  /* 0x00000006ae7a7c11 */ /* 0x000fe2000f8a10ff */
[----:B------:R-:W-:Y:S01]  /*3da0*/  LDGSTS.E [R173+0xc06c], desc[UR16][R114.64], P4 ;  /* 0x0c06c00072ad7fae */ /* 0x000fe2000a1a1010 */
[----:B------:R-:W-:Y:S01]  /*3db0*/  ISETP.GE.U32.AND P4, PT, R10, 0x7fffffad, PT ;  /* 0x7fffffad0a00780c */ /* 0x000fe20003f86070 */
[----:B------:R-:W-:Y:S01]  /*3dc0*/  VIADD R10, R172, 0xffffffcd ;  /* 0xffffffcdac0a7836 */ /* 0x000fe20000000000 */
[----:B------:R-:W-:Y:S01]  /*3dd0*/  SEL R12, R0, RZ, !P1 ;  /* 0x000000ff000c7207 */ /* 0x000fe20004800000 */
[----:B------:R-:W-:Y:S01]  /*3de0*/  IMAD R205, R205, UR4, RZ ;  /* 0x00000004cdcd7c24 */ /* 0x000fe2000f8e02ff */
[----:B------:R-:W-:Y:S01]  /*3df0*/  ISETP.NE.U32.AND P1, PT, R11, RZ, PT ;  /* 0x000000ff0b00720c */ /* 0x000fe20003f25070 */
[----:B------:R-:W-:Y:S01]  /*3e00*/  VIADD R11, R172, 0xffffffce ;  /* 0xffffffceac0b7836 */ /* 0x000fe20000000000 */
[----:B------:R-:W-:Y:S01]  /*3e10*/  LEA.HI.X.SX32 R0, R174, UR7, 0x2, P5 ;  /* 0x00000007ae007c11 */ /* 0x000fe2000a8f16ff */
[----:B------:R-:W-:Y:S01]  /*3e20*/  LDGSTS.E [R173+0xc070], desc[UR16][R18.64], P3 ;  /* 0x0c07000012ad7fae */ /* 0x000fe200099a1010 */
[----:B------:R-:W-:Y:S01]  /*3e30*/  ISETP.GE.U32.AND P5, PT, R10, 0x7fffffae, PT ;  /* 0x7fffffae0a00780c */ /* 0x000fe20003fa6070 */
[C---:B------:R-:W-:Y:S01]  /*3e40*/  VIADD R10, R172.reuse, 0xffffffcf ;  /* 0xffffffcfac0a7836 */ /* 0x040fe20000000000 */
[----:B------:R-:W-:Y:S01]  /*3e50*/  ISETP.GE.U32.AND P3, PT, R11, 0x7fffffaf, PT ;  /* 0x7fffffaf0b00780c */ /* 0x000fe20003f66070 */
[----:B------:R-:W-:Y:S01]  /*3e60*/  VIADD R11, R172, 0xffffffc8 ;  /* 0xffffffc8ac0b7836 */ /* 0x000fe20000000000 */
[----:B------:R-:W-:Y:S01]  /*3e70*/  SEL R14, RZ, 0x1, P4 ;  /* 0x00000001ff0e7807 */ /* 0x000fe20002000000 */
[----:B------:R-:W-:Y:S01]  /*3e80*/  IMAD R227, R227, UR4, RZ ;  /* 0x00000004e3e37c24 */ /* 0x000fe2000f8e02ff */
[----:B------:R-:W-:Y:S01]  /*3e90*/  ISETP.GE.U32.AND P4, PT, R10, 0x7fffffb0, PT ;  /* 0x7fffffb00a00780c */ /* 0x000fe20003f86070 */
[C---:B------:R-:W-:Y:S01]  /*3ea0*/  VIADD R10, R172.reuse, 0xffffffc9 ;  /* 0xffffffc9ac0a7836 */ /* 0x040fe20000000000 */
[----:B------:R-:W-:Y:S01]  /*3eb0*/  SEL R15, RZ, 0x1fffe, P5 ;  /* 0x0001fffeff0f7807 */ /* 0x000fe20002800000 */
[----:B------:R-:W-:Y:S01]  /*3ec0*/  IMAD R225, R225, UR4, RZ ;  /* 0x00000004e1e17c24 */ /* 0x000fe2000f8e02ff */
[----:B------:R-:W-:Y:S01]  /*3ed0*/  ISETP.GE.U32.AND P5, PT, R11, 0x7fffffa9, PT ;  /* 0x7fffffa90b00780c */ /* 0x000fe20003fa6070 */
[----:B------:R-:W-:Y:S01]  /*3ee0*/  VIADD R11, R172, 0xffffffca ;  /* 0xffffffcaac0b7836 */ /* 0x000fe20000000000 */
[----:B------:R-:W-:Y:S01]  /*3ef0*/  LOP3.LUT R2, R2, 0x30, R13, 0x78, !PT ;  /* 0x0000003002027812 */ /* 0x000fe200078e780d */
[----:B------:R-:W-:Y:S01]  /*3f00*/  IMAD.IADD R14, R14, 0x1, R15 ;  /* 0x000000010e0e7824 */ /* 0x000fe200078e020f */
[----:B------:R-:W-:Y:S01]  /*3f10*/  SEL R13, RZ, 0x4, P3 ;  /* 0x00000004ff0d7807 */ /* 0x000fe20001800000 */
[----:B------:R-:W-:Y:S01]  /*3f20*/  IMAD.U32 R15, RZ, RZ, UR67 ;  /* 0x00000043ff0f7e24 */ /* 0x000fe2000f8e00ff */
[----:B------:R-:W-:Y:S01]  /*3f30*/  ISETP.GE.U32.AND P3, PT, R10, 0x7fffffaa, PT ;  /* 0x7fffffaa0a00780c */ /* 0x000fe20003f66070 */
[----:B------:R-:W-:Y:S01]  /*3f40*/  IMAD R231, R231, UR4, RZ ;  /* 0x00000004e7e77c24 */ /* 0x000fe2000f8e02ff */
[----:B------:R-:W-:Y:S01]  /*3f50*/  SEL R10, RZ, 0x7fff8, P4 ;  /* 0x0007fff8ff0a7807 */ /* 0x000fe20002000000 */
[----:B--2---:R-:W-:Y:S01]  /*3f60*/  IMAD.WIDE R124, R15, 0x4, R124 ;  /* 0x000000040f7c7825 */ /* 0x004fe200078e027c */
[----:B------:R-:W-:Y:S01]  /*3f70*/  ISETP.GE.U32.AND P4, PT, R11, 0x7fffffab, PT ;  /* 0x7fffffab0b00780c */ /* 0x000fe20003f86070 */
[----:B------:R-:W-:Y:S01]  /*3f80*/  USHF.L.U32 UR13, UR13, 0x5, URZ ;  /* 0x000000050d0d7899 */ /* 0x000fe200080006ff */
[----:B------:R-:W-:Y:S01]  /*3f90*/  SEL R17, RZ, 0x1, P5 ;  /* 0x00000001ff117807 */ /* 0x000fe20002800000 */
[----:B------:R-:W-:Y:S01]  /*3fa0*/  VIADD R11, R172, 0xffffffc4 ;  /* 0xffffffc4ac0b7836 */ /* 0x000fe20000000000 */
[----:B------:R-:W-:Y:S01]  /*3fb0*/  ISETP.GE.U32.AND P5, PT, R16, 0x7fffffac, PT ;  /* 0x7fffffac1000780c */ /* 0x000fe20003fa6070 */
[----:B------:R-:W-:Y:S01]  /*3fc0*/  VIADD R16, R172, 0xffffffc5 ;  /* 0xffffffc5ac107836 */ /* 0x000fe20000000000 */
[----:B------:R-:W-:Y:S01]  /*3fd0*/  SEL R20, RZ, 0x1fffe, P3 ;  /* 0x0001fffeff147807 */ /* 0x000fe20001800000 */
[----:B------:R-:W-:Y:S01]  /*3fe0*/  IMAD R229, R229, UR4, RZ ;  /* 0x00000004e5e57c24 */ /* 0x000fe2000f8e02ff */
[----:B------:R-:W-:Y:S01]  /*3ff0*/  ISETP.GE.U32.AND P3, PT, R11, 0x7fffffa5, PT ;  /* 0x7fffffa50b00780c */ /* 0x000fe20003f66070 */
[----:B------:R-:W-:Y:S01]  /*4000*/  IMAD R235, R235, UR4, RZ ;  /* 0x00000004ebeb7c24 */ /* 0x000fe2000f8e02ff */
[----:B------:R-:W-:Y:S01]  /*4010*/  SEL R11, RZ, 0x4, P4 ;  /* 0x00000004ff0b7807 */ /* 0x000fe20002000000 */
[----:B------:R-:W-:Y:S01]  /*4020*/  IMAD.IADD R17, R17, 0x1, R20 ;  /* 0x0000000111117824 */ /* 0x000fe200078e0214 */
[----:B------:R-:W-:Y:S01]  /*4030*/  ISETP.GE.U32.AND P4, PT, R16, 0x7fffffa6, PT ;  /* 0x7fffffa61000780c */ /* 0x000fe20003f86070 */
[----:B------:R-:W-:Y:S01]  /*4040*/  IMAD R233, R233, UR4, RZ ;  /* 0x00000004e9e97c24 */ /* 0x000fe2000f8e02ff */
[----:B------:R-:W-:Y:S01]  /*4050*/  SEL R16, RZ, 0x7fff8, P5 ;  /* 0x0007fff8ff107807 */ /* 0x000fe20002800000 */
[----:B------:R-:W-:Y:S01]  /*4060*/  VIADD R239, R2, UR10 ;  /* 0x0000000a02ef7c36 */ /* 0x000fe20008000000 */
[----:B------:R-:W-:Y:S01]  /*4070*/  ISETP.GE.U32.AND P5, PT, R21, 0x7fffffa7, PT ;  /* 0x7fffffa71500780c */ /* 0x000fe20003fa6070 */
[----:B------:R-:W-:Y:S01]  /*4080*/  VIADD R21, R172, 0xffffffc1 ;  /* 0xffffffc1ac157836 */ /* 0x000fe20000000000 */
[----:B------:R-:W-:Y:S01]  /*4090*/  SEL R23, RZ, 0x1, P3 ;  /* 0x00000001ff177807 */ /* 0x000fe20001800000 */
[----:B------:R-:W-:Y:S01]  /*40a0*/  IMAD R237, R237, UR4, RZ ;  /* 0x00000004eded7c24 */ /* 0x000fe2000f8e02ff */
[----:B------:R-:W-:Y:S01]  /*40b0*/  ISETP.GE.U32.AND P3, PT, R22, 0x7fffffa8, PT ;  /* 0x7fffffa81600780c */ /* 0x000fe20003f66070 */
[----:B------:R-:W-:Y:S01]  /*40c0*/  VIADD R22, R172, 0xffffffc2 ;  /* 0xffffffc2ac167836 */ /* 0x000fe20000000000 */
[----:B------:R-:W-:Y:S01]  /*40d0*/  SEL R24, RZ, 0x1fffe, P4 ;  /* 0x0001fffeff187807 */ /* 0x000fe20002000000 */
[----:B------:R-:W-:Y:S01]  /*40e0*/  IMAD.U32 R135, RZ, RZ, UR13 ;  /* 0x0000000dff877e24 */ /* 0x000fe2000f8e00ff */
[----:B------:R-:W-:Y:S01]  /*40f0*/  ISETP.GE.U32.AND P4, PT, R21, 0x7fffffa2, PT ;  /* 0x7fffffa21500780c */ /* 0x000fe20003f86070 */
[----:B------:R-:W-:Y:S01]  /*4100*/  IMAD.U32 R139, RZ, RZ, UR13 ;  /* 0x0000000dff8b7e24 */ /* 0x000fe2000f8e00ff */
[----:B------:R-:W-:Y:S01]  /*4110*/  SEL R21, RZ, 0x4, P5 ;  /* 0x00000004ff157807 */ /* 0x000fe20002800000 */
[----:B------:R-:W-:Y:S01]  /*4120*/  IMAD.IADD R23, R23, 0x1, R24 ;  /* 0x0000000117177824 */ /* 0x000fe200078e0218 */
[----:B------:R-:W-:Y:S01]  /*4130*/  ISETP.GE.U32.AND P5, PT, R22, 0x7fffffa3, PT ;  /* 0x7fffffa31600780c */ /* 0x000fe20003fa6070 */
[----:B------:R-:W-:Y:S01]  /*4140*/  IMAD.U32 R141, RZ, RZ, UR13 ;  /* 0x0000000dff8d7e24 */ /* 0x000fe2000f8e00ff */
[----:B------:R-:W-:Y:S01]  /*4150*/  SEL R22, RZ, 0x7fff8, P3 ;  /* 0x0007fff8ff167807 */ /* 0x000fe20001800000 */
[----:B------:R-:W-:Y:S01]  /*4160*/  IMAD.U32 R137, RZ, RZ, UR13 ;  /* 0x0000000dff897e24 */ /* 0x000fe2000f8e00ff */
[----:B------:R-:W-:Y:S01]  /*4170*/  ISETP.GE.U32.AND P3, PT, R26, 0x7fffffa4, PT ;  /* 0x7fffffa41a00780c */ /* 0x000fe20003f66070 */
[----:B------:R-:W-:Y:S01]  /*4180*/  VIADD R26, R172, 0xffffffdd ;  /* 0xffffffddac1a7836 */ /* 0x000fe20000000000 */
[----:B------:R-:W-:Y:S01]  /*4190*/  SEL R28, RZ, 0x1fffe, P4 ;  /* 0x0001fffeff1c7807 */ /* 0x000fe20002000000 */
[----:B------:R-:W-:Y:S01]  /*41a0*/  IMAD.U32 R149, RZ, RZ, UR13 ;  /* 0x0000000dff957e24 */ /* 0x000fe2000f8e00ff */
[----:B------:R-:W-:Y:S01]  /*41b0*/  ISETP.GE.U32.AND P4, PT, R25, 0x7fffffbd, PT ;  /* 0x7fffffbd1900780c */ /* 0x000fe20003f86070 */
[----:B------:R-:W-:Y:S01]  /*41c0*/  IMAD.U32 R151, RZ, RZ, UR13 ;  /* 0x0000000dff977e24 */ /* 0x000fe2000f8e00ff */
[----:B------:R-:W-:Y:S01]  /*41d0*/  SEL R25, RZ, 0x4, P5 ;  /* 0x00000004ff197807 */ /* 0x000fe20002800000 */
[----:B------:R-:W-:Y:S01]  /*41e0*/  USHF.R.S32.HI UR66, URZ, 0x1f, UR13 ;  /* 0x0000001fff427899 */ /* 0x000fe2000801140d */
[----:B------:R-:W-:Y:S01]  /*41f0*/  ISETP.GE.U32.AND P5, PT, R26, 0x7fffffbe, PT ;  /* 0x7fffffbe1a00780c */ /* 0x000fe20003fa6070 */
[----:B------:R-:W-:Y:S01]  /*4200*/  USHF.L.U32 UR62, UR13, 0x2, URZ ;  /* 0x000000020d3e7899 */ /* 0x000fe200080006ff */
[----:B------:R-:W-:Y:S01]  /*4210*/  SEL R26, RZ, 0x7fff8, P3 ;  /* 0x0007fff8ff1a7807 */ /* 0x000fe20001800000 */
[----:B------:R-:W-:Y:S01]  /*4220*/  USHF.L.U64.HI UR63, UR13, 0x2, UR66 ;  /* 0x000000020d3f7899 */ /* 0x000fe20008010242 */
[----:B------:R-:W-:Y:S01]  /*4230*/  ISETP.GE.U32.AND P3, PT, R29, 0x7fffffbf, PT ;  /* 0x7fffffbf1d00780c */ /* 0x000fe20003f66070 */
[----:B------:R-:W-:Y:S01]  /*4240*/  VIADD R29, R172, 0xffffffd8 ;  /* 0xffffffd8ac1d7836 */ /* 0x000fe20000000000 */
[----:B------:R-:W-:-:S02]  /*4250*/  SEL R31, RZ, 0x1, P4 ;  /* 0x00000001ff1f7807 */ /* 0x000fc40002000000 */
[----:B------:R-:W-:Y:S01]  /*4260*/  ISETP.GE.U32.AND P4, PT, R27, 0x7fffffc0, PT ;  /* 0x7fffffc01b00780c */ /* 0x000fe20003f86070 */
[C---:B------:R-:W-:Y:S01]  /*4270*/  VIADD R27, R172.reuse, 0xffffffd9 ;  /* 0xffffffd9ac1b7836 */ /* 0x040fe20000000000 */
[----:B------:R-:W-:Y:S02]  /*4280*/  SEL R32, RZ, 0x1fffe, P5 ;  /* 0x0001fffeff207807 */ /* 0x000fe40002800000 */
[----:B------:R-:W-:Y:S02]  /*4290*/  ISETP.GE.U32.AND P5, PT, R29, 0x7fffffb9, PT ;  /* 0x7fffffb91d00780c */ /* 0x000fe40003fa6070 */
[----:B------:R-:W-:Y:S01]  /*42a0*/  SEL R29, RZ, 0x4, P3 ;  /* 0x00000004ff1d7807 */ /* 0x000fe20001800000 */
[----:B------:R-:W-:Y:S01]  /*42b0*/  IMAD.IADD R31, R31, 0x1, R32 ;  /* 0x000000011f1f7824 */ /* 0x000fe200078e0220 */
[----:B------:R-:W-:Y:S01]  /*42c0*/  ISETP.GE.U32.AND P3, PT, R27, 0x7fffffba, PT ;  /* 0x7fffffba1b00780c */ /* 0x000fe20003f66070 */
[----:B------:R-:W-:Y:S01]  /*42d0*/  VIADD R27, R172, 0xffffffd5 ;  /* 0xffffffd5ac1b7836 */ /* 0x000fe20000000000 */
[----:B------:R-:W-:-:S02]  /*42e0*/  SEL R30, RZ, 0x7fff8, P4 ;  /* 0x0007fff8ff1e7807 */ /* 0x000fc40002000000 */
[----:B------:R-:W-:Y:S02]  /*42f0*/  ISETP.GE.U32.AND P4, PT, R33, 0x7fffffb5, PT ;  /* 0x7fffffb52100780c */ /* 0x000fe40003f86070 */
[----:B------:R-:W-:Y:S02]  /*4300*/  SEL R33, RZ, 0x1, P5 ;  /* 0x00000001ff217807 */ /* 0x000fe40002800000 */
[----:B------:R-:W-:Y:S01]  /*4310*/  ISETP.GE.U32.AND P5, PT, R27, 0x7fffffb6, PT ;  /* 0x7fffffb61b00780c */ /* 0x000fe20003fa6070 */
[----:B------:R-:W-:Y:S01]  /*4320*/  VIADD R27, R172, 0xffffffd7 ;  /* 0xffffffd7ac1b7836 */ /* 0x000fe20000000000 */
[----:B------:R-:W-:Y:S02]  /*4330*/  SEL R41, RZ, 0x1, P4 ;  /* 0x00000001ff297807 */ /* 0x000fe40002000000 */
[----:B------:R-:W-:Y:S02]  /*4340*/  LOP3.LUT R14, R14, 0x3, RZ, 0xc0, !PT ;  /* 0x000000030e0e7812 */ /* 0x000fe400078ec0ff */
[----:B------:R-:W-:Y:S01]  /*4350*/  ISETP.GE.U32.AND P4, PT, R27, 0x7fffffb8, PT ;  /* 0x7fffffb81b00780c */ /* 0x000fe20003f86070 */
[----:B------:R-:W-:Y:S01]  /*4360*/  VIADD R27, R172, 0xffffffd1 ;  /* 0xffffffd1ac1b7836 */ /* 0x000fe20000000000 */
[----:B------:R-:W-:-:S02]  /*4370*/  SEL R34, RZ, 0x1fffe, P3 ;  /* 0x0001fffeff227807 */ /* 0x000fc40001800000 */
[----:B------:R-:W-:Y:S02]  /*4380*/  SEL R42, RZ, 0x7fff8, P4 ;  /* 0x0007fff8ff2a7807 */ /* 0x000fe40002000000 */
[----:B------:R-:W-:Y:S01]  /*4390*/  ISETP.GE.U32.AND P4, PT, R43, 0x7fffffb3, PT ;  /* 0x7fffffb32b00780c */ /* 0x000fe20003f86070 */
[----:B------:R-:W-:Y:S01]  /*43a0*/  IMAD.IADD R33, R33, 0x1, R34 ;  /* 0x0000000121217824 */ /* 0x000fe200078e0222 */
[----:B------:R-:W-:Y:S01]  /*43b0*/  ISETP.GE.U32.AND P3, PT, R35, 0x7fffffb7, PT ;  /* 0x7fffffb72300780c */ /* 0x000fe20003f66070 */
[----:B------:R-:W-:Y:S01]  /*43c0*/  VIADD R35, R172, 0xffffffd0 ;  /* 0xffffffd0ac237836 */ /* 0x000fe20000000000 */
[----:B------:R-:W-:Y:S02]  /*43d0*/  SEL R43, RZ, 0x4, P4 ;  /* 0x00000004ff2b7807 */ /* 0x000fe40002000000 */
[----:B------:R-:W-:Y:S02]  /*43e0*/  ISETP.GE.U32.AND P4, PT, R60, 0x7fffffbb, PT ;  /* 0x7fffffbb3c00780c */ /* 0x000fe40003f86070 */
[----:B------:R-:W-:-:S02]  /*43f0*/  IADD3 R10, PT, PT, R14, R10, R13 ;  /* 0x0000000a0e0a7210 */ /* 0x000fc40007ffe00d */
[----:B------:R-:W-:Y:S02]  /*4400*/  SHF.R.U32.HI R14, RZ, 0x2, R61 ;  /* 0x00000002ff0e7819 */ /* 0x000fe4000001163d */
[----:B------:R-:W-:Y:S02]  /*4410*/  SEL R13, RZ, 0x4, P4 ;  /* 0x00000004ff0d7807 */ /* 0x000fe40002000000 */
[----:B------:R-:W-:Y:S02]  /*4420*/  SEL R54, RZ, 0x1fffe, P5 ;  /* 0x0001fffeff367807 */ /* 0x000fe40002800000 */
[----:B------:R-:W-:Y:S02]  /*4430*/  LOP3.LUT P4, RZ, R14, 0x1, RZ, 0xc0, !PT ;  /* 0x000000010eff7812 */ /* 0x000fe4000788c0ff */
[----:B------:R-:W-:Y:S01]  /*4440*/  ISETP.GE.U32.AND P5, PT, R35, 0x7fffffb1, PT ;  /* 0x7fffffb12300780c */ /* 0x000fe20003fa6070 */
[----:B------:R-:W-:Y:S01]  /*4450*/  IMAD.IADD R41, R41, 0x1, R54 ;  /* 0x0000000129297824 */ /* 0x000fe200078e0236 */
[----:B------:R-:W-:-:S02]  /*4460*/  SEL R35, RZ, 0x4, P3 ;  /* 0x00000004ff237807 */ /* 0x000fc40001800000 */
[----:B------:R-:W-:Y:S01]  /*4470*/  ISETP.GE.U32.AND P3, PT, R27, 0x7fffffb2, PT ;  /* 0x7fffffb21b00780c */ /* 0x000fe20003f66070 */
[C---:B------:R-:W-:Y:S01]  /*4480*/  VIADD R27, R172.reuse, 0xffffffd3 ;  /* 0xffffffd3ac1b7836 */ /* 0x040fe20000000000 */
[----:B------:R-:W-:Y:S02]  /*4490*/  SEL R55, RZ, 0x1, P5 ;  /* 0x00000001ff377807 */ /* 0x000fe40002800000 */
[----:B------:R-:W-:Y:S02]  /*44a0*/  SHF.R.U32.HI R61, RZ, 0x1, R61 ;  /* 0x00000001ff3d7819 */ /* 0x000fe4000001163d */
[----:B------:R-:W-:Y:S01]  /*44b0*/  ISETP.GE.U32.AND P5, PT, R27, 0x7fffffb4, PT ;  /* 0x7fffffb41b00780c */ /* 0x000fe20003fa6070 */
[----:B------:R-:W-:Y:S01]  /*44c0*/  VIADD R27, R172, 0xffffffdb ;  /* 0xffffffdbac1b7836 */ /* 0x000fe20000000000 */
[----:B------:R-:W-:Y:S01]  /*44d0*/  SEL R66, RZ, 0x1fffe, P3 ;  /* 0x0001fffeff427807 */ /* 0x000fe20001800000 */
[----:B------:R-:W-:Y:S01]  /*44e0*/  LDGSTS.E [R173+0xc074], desc[UR16][R8.64], P4 ;  /* 0x0c07400008ad7fae */ /* 0x000fe2000a1a1010 */
[----:B------:R-:W-:-:S02]  /*44f0*/  ISETP.GE.U32.AND P3, PT, R176, 0x7fffffa1, PT ;  /* 0x7fffffa1b000780c */ /* 0x000fc40003f66070 */
[----:B------:R-:W-:Y:S01]  /*4500*/  SEL R60, RZ, 0x7fff8, P5 ;  /* 0x0007fff8ff3c7807 */ /* 0x000fe20002800000 */
[----:B------:R-:W-:Y:S01]  /*4510*/  IMAD.IADD R55, R55, 0x1, R66 ;  /* 0x0000000137377824 */ /* 0x000fe200078e0242 */
[----:B------:R-:W-:Y:S02]  /*4520*/  LOP3.LUT P4, RZ, R61, 0x1, RZ, 0xc0, !PT ;  /* 0x000000013dff7812 */ /* 0x000fe4000788c0ff */
[----:B------:R-:W-:Y:S02]  /*4530*/  ISETP.GE.U32.AND P5, PT, R27, 0x7fffffbc, PT ;  /* 0x7fffffbc1b00780c */ /* 0x000fe40003fa6070 */
[----:B------:R-:W-:Y:S02]  /*4540*/  LOP3.LUT R17, R17, 0x3, RZ, 0xc0, !PT ;  /* 0x0000000311117812 */ /* 0x000fe400078ec0ff */
[----:B------:R-:W-:Y:S02]  /*4550*/  SEL R27, RZ, 0x1, P3 ;  /* 0x00000001ff1b7807 */ /* 0x000fe40001800000 */
[----:B------:R-:W-:Y:S01]  /*4560*/  IADD3 R11, PT, PT, R17, R16, R11 ;  /* 0x00000010110b7210 */ /* 0x000fe20007ffe00b */
[----:B------:R-:W-:Y:S01]  /*4570*/  IMAD.U32 R17, RZ, RZ, UR67 ;  /* 0x00000043ff117e24 */ /* 0x000fe2000f8e00ff */
[----:B------:R-:W-:Y:S01]  /*4580*/  SEL R16, RZ, 0x7fff8, P5 ;  /* 0x0007fff8ff107807 */ /* 0x000fe20002800000 */
[----:B------:R-:W-:Y:S01]  /*4590*/  IMAD.IADD R27, R27, 0x1, R28 ;  /* 0x000000011b1b7824 */ /* 0x000fe200078e021c */
[----:B------:R-:W-:Y:S01]  /*45a0*/  LOP3.LUT R55, R55, 0x3, RZ, 0xc0, !PT ;  /* 0x0000000337377812 */ /* 0x000fe200078ec0ff */
[----:B------:R-:W-:Y:S01]  /*45b0*/  LDGSTS.E [R173+0xc078], desc[UR16][R6.64], P4 ;  /* 0x0c07800006ad7fae */ /* 0x000fe2000a1a1010 */
[----:B------:R-:W-:Y:S01]  /*45c0*/  LEA R142, P5, R175, R122, 0x2 ;  /* 0x0000007aaf8e7211 */ /* 0x000fe200078a10ff */
[----:B------:R-:W-:Y:S01]  /*45d0*/  IMAD.SHL.U32 R11, R11, 0x100, RZ ;  /* 0x000001000b0b7824 */ /* 0x000fe200078e00ff */
[----:B------:R-:W-:Y:S01]  /*45e0*/  LOP3.LUT R41, R41, 0x3, RZ, 0xc0, !PT ;  /* 0x0000000329297812 */ /* 0x000fe200078ec0ff */
[----:B------:R-:W-:Y:S01]  /*45f0*/  LDGSTS.E [R173+0xc07c], desc[UR16][R4.64], !P2 ;  /* 0x0c07c00004ad7fae */ /* 0x000fe2000d1a1010 */
[----:B------:R-:W-:Y:S01]  /*4600*/  IADD3 R43, PT, PT, R55, R60, R43 ;  /* 0x0000003c372b7210 */ /* 0x000fe20007ffe02b */
[----:B---3--:R-:W-:Y:S01]  /*4610*/  IMAD.WIDE R44, R17, 0x4, R44 ;  /* 0x00000004112c7825 */ /* 0x008fe200078e022c */
[----:B------:R-:W-:Y:S01]  /*4620*/  LEA.HI.X.SX32 R143, R175, R0, 0x2, P5 ;  /* 0x00000000af8f7211 */ /* 0x000fe200028f16ff */
[----:B------:R-:W0:Y:S01]  /*4630*/  LDGDEPBAR ;  /* 0x00000000000079af */ /* 0x000e220000000000 */
[----:B------:R-:W-:-:S02]  /*4640*/  LOP3.LUT R27, R27, 0x3, RZ, 0xc0, !PT ;  /* 0x000000031b1b7812 */ /* 0x000fc400078ec0ff */
[----:B------:R-:W-:Y:S02]  /*4650*/  LOP3.LUT R33, R33, 0x3, RZ, 0xc0, !PT ;  /* 0x0000000321217812 */ /* 0x000fe400078ec0ff */
[----:B------:R-:W-:Y:S02]  /*4660*/  LEA R146, P5, R183, R122, 0x2 ;  /* 0x0000007ab7927211 */ /* 0x000fe400078a10ff */
[----:B------:R-:W-:Y:S02]  /*4670*/  IADD3 R35, PT, PT, R41, R42, R35 ;  /* 0x0000002a29237210 */ /* 0x000fe40007ffe023 */
[----:B------:R-:W-:Y:S02]  /*4680*/  LOP3.LUT R20, R43, 0xf, RZ, 0xc0, !PT ;  /* 0x0000000f2b147812 */ /* 0x000fe400078ec0ff */
[----:B------:R-:W-:Y:S02]  /*4690*/  LEA R144, P2, R179, R122, 0x2 ;  /* 0x0000007ab3907211 */ /* 0x000fe400078410ff */
[----:B------:R-:W-:Y:S01]  /*46a0*/  LOP3.LUT R23, R23, 0x3, RZ, 0xc0, !PT ;  /* 0x0000000317177812 */ /* 0x000fe200078ec0ff */
[----:B------:R-:W-:Y:S01]  /*46b0*/  IMAD R20, R35, 0x10, R20 ;  /* 0x0000001023147824 */ /* 0x000fe200078e0214 */
[----:B------:R-:W-:-:S02]  /*46c0*/  IADD3 R25, PT, PT, R27, R26, R25 ;  /* 0x0000001a1b197210 */ /* 0x000fc40007ffe019 */
[----:B------:R-:W-:Y:S02]  /*46d0*/  IADD3 R13, PT, PT, R33, R16, R13 ;  /* 0x00000010210d7210 */ /* 0x000fe40007ffe00d */
[----:B------:R-:W-:Y:S02]  /*46e0*/  LEA.HI.X.SX32 R147, R183, R0, 0x2, P5 ;  /* 0x00000000b7937211 */ /* 0x000fe400028f16ff */
[----:B------:R-:W-:Y:S01]  /*46f0*/  LOP3.LUT R31, R31, 0x3, RZ, 0xc0, !PT ;  /* 0x000000031f1f7812 */ /* 0x000fe200078ec0ff */
[----:B------:R-:W-:Y:S01]  /*4700*/  IMAD.SHL.U32 R13, R13, 0x100, RZ ;  /* 0x000001000d0d7824 */ /* 0x000fe200078e00ff */
[----:B------:R-:W-:Y:S01]  /*4710*/  LEA R34, P5, R191, R122, 0x2 ;  /* 0x0000007abf227211 */ /* 0x000fe200078a10ff */
[----:B------:R-:W-:Y:S01]  /*4720*/  IMAD.WIDE R138, R139, 0x4, R146 ;  /* 0x000000048b8a7825 */ /* 0x000fe200078e0292 */
[----:B------:R-:W-:Y:S02]  /*4730*/  LEA.HI.X.SX32 R145, R179, R0, 0x2, P2 ;  /* 0x00000000b3917211 */ /* 0x000fe400010f16ff */
[----:B------:R-:W-:-:S02]  /*4740*/  IADD3 R21, PT, PT, R23, R22, R21 ;  /* 0x0000001617157210 */ /* 0x000fc40007ffe015 */
[----:B------:R-:W-:Y:S01]  /*4750*/  LOP3.LUT R14, R25, 0xf, RZ, 0xc0, !PT ;  /* 0x0000000f190e7812 */ /* 0x000fe200078ec0ff */
[----:B------:R-:W-:Y:S01]  /*4760*/  IMAD.WIDE R136, R137, 0x4, R144 ;  /* 0x0000000489887825 */ /* 0x000fe200078e0290 */
[----:B------:R-:W-:Y:S02]  /*4770*/  LEA R132, P2, R187, R122, 0x2 ;  /* 0x0000007abb847211 */ /* 0x000fe400078410ff */
[----:B------:R-:W-:Y:S01]  /*4780*/  IADD3 R29, PT, PT, R31, R30, R29 ;  /* 0x0000001e1f1d7210 */ /* 0x000fe20007ffe01d */
[----:B------:R-:W-:Y:S01]  /*4790*/  IMAD R14, R21, 0x10, R14 ;  /* 0x00000010150e7824 */ /* 0x000fe200078e020e */
[----:B------:R-:W-:Y:S02]  /*47a0*/  LEA.HI.X.SX32 R35, R191, R0, 0x2, P5 ;  /* 0x00000000bf237211 */ /* 0x000fe400028f16ff */
[----:B------:R-:W-:Y:S02]  /*47b0*/  LEA R30, P5, R199, R122, 0x2 ;  /* 0x0000007ac71e7211 */ /* 0x000fe400078a10ff */
[----:B------:R-:W-:-:S02]  /*47c0*/  LOP3.LUT R11, R11, 0xf00, RZ, 0xe2, !PT ;  /* 0x00000f000b0b7812 */ /* 0x000fc400078ee2ff */
[----:B------:R-:W-:Y:S02]  /*47d0*/  LEA.HI.X.SX32 R133, R187, R0, 0x2, P2 ;  /* 0x00000000bb857211 */ /* 0x000fe400010f16ff */
[----:B------:R-:W-:Y:S01]  /*47e0*/  LEA R32, P2, R195, R122, 0x2 ;  /* 0x0000007ac3207211 */ /* 0x000fe200078410ff */
[----:B------:R-:W-:Y:S01]  /*47f0*/  IMAD R10, R10, 0x1000, R11 ;  /* 0x000010000a0a7824 */ /* 0x000fe200078e020b */
[----:B------:R-:W-:Y:S01]  /*4800*/  LOP3.LUT R16, R13, 0xf00, RZ, 0xe2, !PT ;  /* 0x00000f000d107812 */ /* 0x000fe200078ee2ff */
[----:B------:R-:W-:Y:S01]  /*4810*/  IMAD.WIDE R140, R141, 0x4, R132 ;  /* 0x000000048d8c7825 */ /* 0x000fe200078e0284 */
[----:B------:R-:W-:Y:S02]  /*4820*/  LEA.HI.X.SX32 R31, R199, R0, 0x2, P5 ;  /* 0x00000000c71f7211 */ /* 0x000fe400028f16ff */
[----:B------:R-:W-:Y:S01]  /*4830*/  LEA R26, P5, R207, R122, 0x2 ;  /* 0x0000007acf1a7211 */ /* 0x000fe200078a10ff */
[----:B------:R-:W-:Y:S01]  /*4840*/  IMAD R16, R29, 0x1000, R16 ;  /* 0x000010001d107824 */ /* 0x000fe200078e0210 */
[----:B------:R-:W-:-:S02]  /*4850*/  LEA.HI.X.SX32 R33, R195, R0, 0x2, P2 ;  /* 0x00000000c3217211 */ /* 0x000fc400010f16ff */
[----:B------:R-:W-:Y:S02]  /*4860*/  LOP3.LUT R11, R14, 0xff, RZ, 0xc0, !PT ;  /* 0x000000ff0e0b7812 */ /* 0x000fe400078ec0ff */
[----:B------:R-:W-:Y:S02]  /*4870*/  LOP3.LUT R13, R20, 0xff, RZ, 0xc0, !PT ;  /* 0x000000ff140d7812 */ /* 0x000fe400078ec0ff */
[----:B------:R-:W-:Y:S01]  /*4880*/  LEA R28, P2, R203, R122, 0x2 ;  /* 0x0000007acb1c7211 */ /* 0x000fe200078410ff */
[----:B------:R-:W-:Y:S01]  /*4890*/  IMAD.IADD R10, R10, 0x1, R11 ;  /* 0x000000010a0a7824 */ /* 0x000fe200078e020b */
[----:B------:R-:W-:Y:S01]  /*48a0*/  LEA.HI.X.SX32 R27, R207, R0, 0x2, P5 ;  /* 0x00000000cf1b7211 */ /* 0x000fe200028f16ff */
[----:B------:R-:W-:Y:S01]  /*48b0*/  IMAD.IADD R13, R16, 0x1, R13 ;  /* 0x00000001100d7824 */ /* 0x000fe200078e020d */
[----:B------:R-:W-:Y:S02]  /*48c0*/  LEA R22, P5, R211, R122, 0x2 ;  /* 0x0000007ad3167211 */ /* 0x000fe400078a10ff */
[----:B------:R-:W-:-:S02]  /*48d0*/  LEA.HI.X.SX32 R29, R203, R0, 0x2, P2 ;  /* 0x00000000cb1d7211 */ /* 0x000fc400010f16ff */
[----:B------:R-:W-:Y:S02]  /*48e0*/  LEA R24, P2, R209, R122, 0x2 ;  /* 0x0000007ad1187211 */ /* 0x000fe400078410ff */
[----:B------:R-:W-:Y:S02]  /*48f0*/  ISETP.NE.U32.AND P4, PT, R12, RZ, PT ;  /* 0x000000ff0c00720c */ /* 0x000fe40003f85070 */
[----:B------:R-:W-:Y:S02]  /*4900*/  LEA.HI.X.SX32 R23, R211, R0, 0x2, P5 ;  /* 0x00000000d3177211 */ /* 0x000fe400028f16ff */
[----:B------:R-:W-:Y:S02]  /*4910*/  LEA R12, P5, R215, R122, 0x2 ;  /* 0x0000007ad70c7211 */ /* 0x000fe400078a10ff */
[----:B------:R-:W-:Y:S02]  /*4920*/  LEA.HI.X.SX32 R25, R209, R0, 0x2, P2 ;  /* 0x00000000d1197211 */ /* 0x000fe400010f16ff */
[----:B------:R-:W-:-:S02]  /*4930*/  PRMT R116, R10, 0x5410, R13 ;  /* 0x000054100a747816 */ /* 0x000fc4000000000d */
[----:B------:R-:W-:Y:S02]  /*4940*/  LEA R20, P2, R213, R122, 0x2 ;  /* 0x0000007ad5147211 */ /* 0x000fe400078410ff */
[----:B------:R-:W-:Y:S01]  /*4950*/  LEA.HI.X.SX32 R13, R215, R0, 0x2, P5 ;  /* 0x00000000d70d7211 */ /* 0x000fe200028f16ff */
[----:B------:R-:W-:Y:S01]  /*4960*/  LDGSTS.E [R239], desc[UR16][R142.64], P4 ;  /* 0x000000008eef7fae */ /* 0x000fe2000a1a1010 */
[----:B------:R-:W-:Y:S02]  /*4970*/  LEA R130, P5, R219, R122, 0x2 ;  /* 0x0000007adb827211 */ /* 0x000fe400078a10ff */
[----:B------:R-:W-:Y:S01]  /*4980*/  LEA.HI.X.SX32 R21, R213, R0, 0x2, P2 ;  /* 0x00000000d5157211 */ /* 0x000fe200010f16ff */
[----:B------:R1:W-:Y:S01]  /*4990*/  LDGSTS.E [R239+0x400], desc[UR16][R144.64], P4 ;  /* 0x0040000090ef7fae */ /* 0x0003e2000a1a1010 */
[----:B------:R-:W-:Y:S02]  /*49a0*/  LEA R14, P2, R217, R122, 0x2 ;  /* 0x0000007ad90e7211 */ /* 0x000fe400078410ff */
[----:B------:R-:W-:Y:S01]  /*49b0*/  LEA.HI.X.SX32 R131, R219, R0, 0x2, P5 ;  /* 0x00000000db837211 */ /* 0x000fe200028f16ff */
[----:B------:R-:W-:Y:S01]  /*49c0*/  LDGSTS.E [R239+0x800], desc[UR16][R146.64], P4 ;  /* 0x0080000092ef7fae */ /* 0x000fe2000a1a1010 */
[----:B------:R-:W-:-:S02]  /*49d0*/  LEA R126, P5, R177, R122, 0x2 ;  /* 0x0000007ab17e7211 */ /* 0x000fc400078a10ff */
[----:B------:R-:W-:Y:S01]  /*49e0*/  LEA.HI.X.SX32 R15, R217, R0, 0x2, P2 ;  /* 0x00000000d90f7211 */ /* 0x000fe200010f16ff */
[----:B------:R2:W-:Y:S01]  /*49f0*/  LDGSTS.E [R239+0xc00], desc[UR16][R132.64], P4 ;  /* 0x00c0000084ef7fae */ /* 0x0005e2000a1a1010 */
[----:B------:R-:W-:Y:S02]  /*4a00*/  LEA R128, P2, R221, R122, 0x2 ;  /* 0x0000007add807211 */ /* 0x000fe400078410ff */
[----:B------:R-:W-:Y:S01]  /*4a10*/  LEA.HI.X.SX32 R127, R177, R0, 0x2, P5 ;  /* 0x00000000b17f7211 */ /* 0x000fe200028f16ff */
[----:B------:R-:W-:Y:S01]  /*4a20*/  LDGSTS.E [R239+0x1000], desc[UR16][R34.64], P4 ;  /* 0x0100000022ef7fae */ /* 0x000fe2000a1a1010 */
[----:B------:R-:W-:Y:S01]  /*4a30*/  LEA R16, P5, R185, R122, 0x2 ;  /* 0x0000007ab9107211 */ /* 0x000fe200078a10ff */
[----:B-1----:R-:W-:Y:S01]  /*4a40*/  IMAD.WIDE R144, R149, 0x4, R32 ;  /* 0x0000000495907825 */ /* 0x002fe200078e0220 */
[----:B------:R-:W-:Y:S01]  /*4a50*/  LEA.HI.X.SX32 R129, R221, R0, 0x2, P2 ;  /* 0x00000000dd817211 */ /* 0x000fe200010f16ff */
[----:B------:R1:W-:Y:S01]  /*4a60*/  LDGSTS.E [R239+0x1400], desc[UR16][R32.64], P4 ;  /* 0x0140000020ef7fae */ /* 0x0003e2000a1a1010 */
[----:B------:R-:W-:Y:S01]  /*4a70*/  LEA R42, P2, R181, R122, 0x2 ;  /* 0x0000007ab52a7211 */ /* 0x000fe200078410ff */
[----:B------:R-:W-:Y:S01]  /*4a80*/  IMAD.WIDE R148, R149, 0x4, R28 ;  /* 0x0000000495947825 */ /* 0x000fe200078e021c */
[----:B------:R-:W-:Y:S01]  /*4a90*/  LEA.HI.X.SX32 R17, R185, R0, 0x2, P5 ;  /* 0x00000000b9117211 */ /* 0x000fe200028f16ff */
[----:B------:R-:W-:Y:S01]  /*4aa0*/  LDGSTS.E [R239+0x1800], desc[UR16][R30.64], P4 ;  /* 0x018000001eef7fae */ /* 0x000fe2000a1a1010 */
[----:B------:R-:W-:Y:S01]  /*4ab0*/  LEA R54, P5, R193, R122, 0x2 ;  /* 0x0000007ac1367211 */ /* 0x000fe200078a10ff */
[----:B--2---:R-:W-:Y:S01]  /*4ac0*/  IMAD.U32 R133, RZ, RZ, UR13 ;  /* 0x0000000dff857e24 */ /* 0x004fe2000f8e00ff */
[----:B------:R-:W-:Y:S01]  /*4ad0*/  LEA.HI.X.SX32 R43, R181, R0, 0x2, P2 ;  /* 0x00000000b52b7211 */ /* 0x000fe200010f16ff */
[----:B------:R2:W-:Y:S01]  /*4ae0*/  LDGSTS.E [R239+0x1c00], desc[UR16][R28.64], P4 ;  /* 0x01c000001cef7fae */ /* 0x0005e2000a1a1010 */
[----:B------:R-:W-:-:S02]  /*4af0*/  LEA R10, P2, R189, R122, 0x2 ;  /* 0x0000007abd0a7211 */ /* 0x000fc400078410ff */
[----:B------:R-:W-:Y:S01]  /*4b00*/  LEA.HI.X.SX32 R55, R193, R0, 0x2, P5 ;  /* 0x00000000c1377211 */ /* 0x000fe200028f16ff */
[----:B------:R-:W-:Y:S01]  /*4b10*/  LDGSTS.E [R239+0x2000], desc[UR16][R26.64], P4 ;  /* 0x020000001aef7fae */ /* 0x000fe2000a1a1010 */
[----:B------:R-:W-:Y:S01]  /*4b20*/  LEA R66, P5, R201, R122, 0x2 ;  /* 0x0000007ac9427211 */ /* 0x000fe200078a10ff */
[----:B-1----:R-:W-:Y:S01]  /*4b30*/  IMAD.WIDE R32, R133, 0x4, R24 ;  /* 0x0000000485207825 */ /* 0x002fe200078e0218 */
[----:B------:R-:W-:Y:S01]  /*4b40*/  LEA.HI.X.SX32 R11, R189, R0, 0x2, P2 ;  /* 0x00000000bd0b7211 */ /* 0x000fe200010f16ff */
[----:B------:R1:W-:Y:S01]  /*4b50*/  LDGSTS.E [R239+0x2400], desc[UR16][R24.64], P4 ;  /* 0x0240000018ef7fae */ /* 0x0003e2000a1a1010 */
[----:B------:R-:W-:Y:S02]  /*4b60*/  LEA R60, P2, R197, R122, 0x2 ;  /* 0x0000007ac53c7211 */ /* 0x000fe400078410ff */
[----:B------:R-:W-:Y:S01]  /*4b70*/  LEA.HI.X.SX32 R67, R201, R0, 0x2, P5 ;  /* 0x00000000c9437211 */ /* 0x000fe200028f16ff */
[----:B------:R-:W-:Y:S01]  /*4b80*/  LDGSTS.E [R239+0x2800], desc[UR16][R22.64], P4 ;  /* 0x0280000016ef7fae */ /* 0x000fe2000a1a1010 */
[----:B------:R-:W-:Y:S01]  /*4b90*/  LEA R78, P5, R223, R122, 0x2 ;  /* 0x0000007adf4e7211 */ /* 0x000fe200078a10ff */
[----:B--2---:R-:W-:Y:S01]  /*4ba0*/  IMAD.WIDE R28, R133, 0x4, R20 ;  /* 0x00000004851c7825 */ /* 0x004fe200078e0214 */
        /* <DEDUP_REMOVED lines=18> */
[----:B-1----:R-:W-:Y:S01]  /*4cd0*/  IMAD.WIDE R14, R151, 0x4, R42 ;  /* 0x00000004970e7825 */ /* 0x002fe200078e022a */
[----:B------:R-:W-:Y:S02]  /*4ce0*/  LEA R120, P5, R235, R122, 0x2 ;  /* 0x0000007aeb787211 */ /* 0x000fe400078a10ff */
[----:B------:R-:W-:Y:S02]  /*4cf0*/  LEA.HI.X.SX32 R97, R229, R0, 0x2, P2 ;  /* 0x00000000e5617211 */ /* 0x000fe400010f16ff */
[----:B------:R-:W-:Y:S02]  /*4d00*/  LEA R108, P2, R233, R122, 0x2 ;  /* 0x0000007ae96c7211 */ /* 0x000fe400078410ff */
[----:B------:R-:W-:Y:S01]  /*4d10*/  LEA.HI.X.SX32 R121, R235, R0, 0x2, P5 ;  /* 0x00000000eb797211 */ /* 0x000fe200028f16ff */
[----:B--2---:R-:W-:Y:S01]  /*4d20*/  IMAD.U32 R129, RZ, RZ, UR67 ;  /* 0x00000043ff817e24 */ /* 0x004fe2000f8e00ff */
[----:B------:R-:W-:-:S02]  /*4d30*/  ISETP.GT.AND P5, PT, R170, 0x3f, PT ;  /* 0x0000003faa00780c */ /* 0x000fc40003fa4270 */
[C---:B------:R-:W-:Y:S01]  /*4d40*/  SHF.R.U64 R41, R116.reuse, 0x1e, RZ ;  /* 0x0000001e74297819 */ /* 0x040fe200000012ff */
[----:B------:R-:W-:Y:S01]  /*4d50*/  IMAD.WIDE R128, R129, 0x4, R50 ;  /* 0x0000000481807825 */ /* 0x000fe200078e0232 */
[----:B------:R-:W-:Y:S02]  /*4d60*/  LEA.HI.X.SX32 R109, R233, R0, 0x2, P2 ;  /* 0x00000000e96d7211 */ /* 0x000fe400010f16ff */
[----:B------:R-:W-:Y:S01]  /*4d70*/  LEA R122, P2, R237, R122, 0x2 ;  /* 0x0000007aed7a7211 */ /* 0x000fe200078410ff */
[----:B------:R-:W-:Y:S01]  /*4d80*/  IMAD.U32 R51, RZ, RZ, UR67 ;  /* 0x00000043ff337e24 */ /* 0x000fe2000f8e00ff */
[----:B------:R-:W-:Y:S02]  /*4d90*/  SHF.R.U64 R134, R116, 0x1f, RZ ;  /* 0x0000001f74867819 */ /* 0x000fe400000012ff */
[----:B------:R-:W-:Y:S02]  /*4da0*/  SEL R117, R117, RZ, P5 ;  /* 0x000000ff75757207 */ /* 0x000fe40002800000 */
[----:B------:R-:W-:Y:S01]  /*4db0*/  LOP3.LUT P5, RZ, R41, 0x1, RZ, 0xc0, !PT ;  /* 0x0000000129ff7812 */ /* 0x000fe200078ac0ff */
[----:B------:R-:W-:Y:S01]  /*4dc0*/  IMAD.U32 R41, RZ, RZ, UR13 ;  /* 0x0000000dff297e24 */ /* 0x000fe2000f8e00ff */
[----:B------:R-:W-:-:S02]  /*4dd0*/  LEA.HI.X.SX32 R123, R237, R0, 0x2, P2 ;  /* 0x00000000ed7b7211 */ /* 0x000fc400010f16ff */
[----:B------:R-:W-:Y:S01]  /*4de0*/  LOP3.LUT P2, RZ, R134, 0x1, RZ, 0xc0, !PT ;  /* 0x0000000186ff7812 */ /* 0x000fe2000784c0ff */
[----:B------:R-:W-:Y:S01]  /*4df0*/  IMAD.WIDE R134, R135, 0x4, R142 ;  /* 0x0000000487867825 */ /* 0x000fe200078e028e */
[----:B------:R-:W-:Y:S02]  /*4e00*/  LOP3.LUT R0, R2, 0x40, RZ, 0x3c, !PT ;  /* 0x0000004002007812 */ /* 0x000fe400078e3cff */
[----:B------:R-:W-:Y:S01]  /*4e10*/  SHF.R.U64 R50, R116, 0x18, RZ ;  /* 0x0000001874327819 */ /* 0x000fe200000012ff */
[----:B------:R-:W-:Y:S01]  /*4e20*/  IMAD.WIDE R142, R41, 0x4, R34 ;  /* 0x00000004298e7825 */ /* 0x000fe200078e0222 */
[----:B------:R-:W-:-:S03]  /*4e30*/  ISETP.LT.OR P0, PT, R170, 0x20, P1 ;  /* 0x00000020aa00780c */ /* 0x000fc60000f01670 */
[----:B------:R-:W-:-:S04]  /*4e40*/  IMAD.WIDE R146, R41, 0x4, R30 ;  /* 0x0000000429927825 */ /* 0x000fc800078e021e */
[----:B------:R-:W-:-:S04]  /*4e50*/  IMAD.WIDE R34, R41, 0x4, R26 ;  /* 0x0000000429227825 */ /* 0x000fc800078e021a */
[----:B------:R-:W-:-:S04]  /*4e60*/  IMAD.WIDE R30, R41, 0x4, R22 ;  /* 0x00000004291e7825 */ /* 0x000fc800078e0216 */
[----:B------:R-:W-:-:S04]  /*4e70*/  IMAD.WIDE R26, R41, 0x4, R12 ;  /* 0x00000004291a7825 */ /* 0x000fc800078e020c */
[----:B------:R-:W-:Y:S01]  /*4e80*/  IMAD.WIDE R22, R41, 0x4, R130 ;  /* 0x0000000429167825 */ /* 0x000fe200078e0282 */
[----:B------:R-:W-:-:S03]  /*4e90*/  SHF.R.U64 R130, R116, 0x1d, RZ ;  /* 0x0000001d74827819 */ /* 0x000fc600000012ff */
[----:B------:R-:W-:Y:S02]  /*4ea0*/  VIADD R41, R0, UR10 ;  /* 0x0000000a00297c36 */ /* 0x000fe40008000000 */
[----:B------:R-:W-:-:S03]  /*4eb0*/  IMAD.WIDE R12, R133, 0x4, R126 ;  /* 0x00000004850c7825 */ /* 0x000fc600078e027e */
[----:B------:R1:W-:Y:S01]  /*4ec0*/  LDGSTS.E [R41+0x200], desc[UR16][R126.64], P4 ;  /* 0x002000007e297fae */ /* 0x0003e2000a1a1010 */
[----:B------:R-:W-:-:S03]  /*4ed0*/  IMAD.U32 R131, RZ, RZ, UR67 ;  /* 0x00000043ff837e24 */ /* 0x000fc6000f8e00ff */
[----:B------:R2:W-:Y:S01]  /*4ee0*/  LDGSTS.E [R41+0x600], desc[UR16][R42.64], P4 ;  /* 0x006000002a297fae */ /* 0x0005e2000a1a1010 */
[----:B------:R-:W-:-:S03]  /*4ef0*/  IMAD.WIDE R6, R131, 0x4, R6 ;  /* 0x0000000483067825 */ /* 0x000fc600078e0206 */
[----:B------:R-:W-:Y:S04]  /*4f00*/  LDGSTS.E [R41+0xa00], desc[UR16][R16.64], P4 ;  /* 0x00a0000010297fae */ /* 0x000fe8000a1a1010 */
[----:B------:R-:W-:Y:S01]  /*4f10*/  LDGSTS.E [R41+0xe00], desc[UR16][R10.64], P4 ;  /* 0x00e000000a297fae */ /* 0x000fe2000a1a1010 */
[----:B-1----:R-:W-:-:S03]  /*4f20*/  IMAD.U32 R127, RZ, RZ, UR67 ;  /* 0x00000043ff7f7e24 */ /* 0x002fc6000f8e00ff */
[----:B------:R-:W-:Y:S01]  /*4f30*/  LDGSTS.E [R41+0x1200], desc[UR16][R54.64], P4 ;  /* 0x0120000036297fae */ /* 0x000fe2000a1a1010 */
[C---:B--2---:R-:W-:Y:S01]  /*4f40*/  SHF.R.U64 R42, R116.reuse, 0x1c, RZ ;  /* 0x0000001c742a7819 */ /* 0x044fe200000012ff */
[----:B------:R-:W-:Y:S01]  /*4f50*/  IMAD.WIDE R126, R127, 0x4, R46 ;  /* 0x000000047f7e7825 */ /* 0x000fe200078e022e */
[C---:B------:R-:W-:Y:S01]  /*4f60*/  SHF.R.U64 R47, R116.reuse, 0x1b, RZ ;  /* 0x0000001b742f7819 */ /* 0x040fe200000012ff */
[----:B------:R-:W-:Y:S01]  /*4f70*/  LDGSTS.E [R41+0x1600], desc[UR16][R60.64], P4 ;  /* 0x016000003c297fae */ /* 0x000fe2000a1a1010 */
[----:B------:R-:W-:Y:S01]  /*4f80*/  SHF.R.U64 R46, R116, 0x1a, RZ ;  /* 0x0000001a742e7819 */ /* 0x000fe200000012ff */
[----:B------:R-:W-:Y:S02]  /*4f90*/  IMAD.U32 R43, RZ, RZ, UR67 ;  /* 0x00000043ff2b7e24 */ /* 0x000fe4000f8e00ff */
[----:B------:R-:W-:Y:S02]  /*4fa0*/  LDGSTS.E [R41+0x1a00], desc[UR16][R66.64], P4 ;  /* 0x01a0000042297fae */ /* 0x000fe4000a1a1010 */
[----:B------:R-:W-:-:S02]  /*4fb0*/  IMAD.WIDE R118, R43, 0x4, R118 ;  /* 0x000000042b767825 */ /* 0x000fc400078e0276 */
[----:B------:R-:W-:Y:S04]  /*4fc0*/  LDGSTS.E [R41+0x1e00], desc[UR16][R72.64], P4 ;  /* 0x01e0000048297fae */ /* 0x000fe8000a1a1010 */
[----:B------:R-:W-:Y:S04]  /*4fd0*/  LDGSTS.E [R41+0x2200], desc[UR16][R78.64], P4 ;  /* 0x022000004e297fae */ /* 0x000fe8000a1a1010 */
[----:B------:R-:W-:Y:S04]  /*4fe0*/  LDGSTS.E [R41+0x2600], desc[UR16][R84.64], P4 ;  /* 0x0260000054297fae */ /* 0x000fe8000a1a1010 */
[----:B------:R-:W-:Y:S04]  /*4ff0*/  LDGSTS.E [R41+0x2a00], desc[UR16][R90.64], P4 ;  /* 0x02a000005a297fae */ /* 0x000fe8000a1a1010 */
[----:B------:R-:W-:Y:S04]  /*5000*/  LDGSTS.E [R41+0x2e00], desc[UR16][R96.64], P4 ;  /* 0x02e0000060297fae */ /* 0x000fe8000a1a1010 */
[----:B------:R-:W-:Y:S04]  /*5010*/  LDGSTS.E [R41+0x3200], desc[UR16][R102.64], P4 ;  /* 0x0320000066297fae */ /* 0x000fe8000a1a1010 */
[----:B------:R-:W-:Y:S04]  /*5020*/  LDGSTS.E [R41+0x3600], desc[UR16][R108.64], P4 ;  /* 0x036000006c297fae */ /* 0x000fe8000a1a1010 */
[----:B------:R-:W-:Y:S04]  /*5030*/  LDGSTS.E [R41+0x3a00], desc[UR16][R120.64], P4 ;  /* 0x03a0000078297fae */ /* 0x000fe8000a1a1010 */
[----:B------:R-:W-:Y:S01]  /*5040*/  LDGSTS.E [R41+0x3e00], desc[UR16][R122.64], P4 ;  /* 0x03e000007a297fae */ /* 0x000fe2000a1a1010 */
[----:B------:R-:W-:-:S03]  /*5050*/  LOP3.LUT P4, RZ, R130, 0x1, RZ, 0xc0, !PT ;  /* 0x0000000182ff7812 */ /* 0x000fc6000788c0ff */
[----:B------:R-:W0:Y:S01]  /*5060*/  LDGDEPBAR ;  /* 0x00000000000079af */ /* 0x000e220000000000 */
[----:B------:R-:W-:Y:S06]  /*5070*/  BAR.SYNC.DEFER_BLOCKING 0x0 ;  /* 0x0000000000007b1d */ /* 0x000fec0000010000 */
[----:B------:R-:W-:Y:S01]  /*5080*/  @!PT LDS RZ, [RZ] ;  /* 0x00000000fffff984 */ /* 0x000fe20000000800 */
[----:B------:R-:W-:Y:S01]  /*5090*/  @!PT LDS RZ, [RZ] ;  /* 0x00000000fffff984 */ /* 0x000fe20000000800 */
[----:B------:R-:W-:Y:S01]  /*50a0*/  @!PT LDS RZ, [RZ] ;  /* 0x00000000fffff984 */ /* 0x000fe20000000800 */
[----:B------:R1:W-:Y:S01]  /*50b0*/  LDGSTS.E [R173+0x10000], desc[UR16][R124.64], P2 ;  /* 0x100000007cad7fae */ /* 0x0003e200091a1010 */
[----:B------:R-:W-:-:S03]  /*50c0*/  LOP3.LUT P2, RZ, R42, 0x1, RZ, 0xc0, !PT ;  /* 0x000000012aff7812 */ /* 0x000fc6000784c0ff */
[----:B------:R2:W-:Y:S01]  /*50d0*/  LDGSTS.E [R173+0x10004], desc[UR16][R44.64], P5 ;  /* 0x100040002cad7fae */ /* 0x0005e2000a9a1010 */
[----:B------:R-:W-:-:S03]  /*50e0*/  IADD3 R42, P5, PT, R124, UR60, RZ ;  /* 0x0000003c7c2a7c10 */ /* 0x000fc6000ffbe0ff */
[----:B------:R-:W-:Y:S01]  /*50f0*/  LDGSTS.E [R173+0x10008], desc[UR16][R126.64], P4 ;  /* 0x100080007ead7fae */ /* 0x000fe2000a1a1010 */
[----:B------:R-:W-:Y:S01]  /*5100*/  LOP3.LUT P4, RZ, R47, 0x1, RZ, 0xc0, !PT ;  /* 0x000000012fff7812 */ /* 0x000fe2000788c0ff */
[----:B------:R-:W-:Y:S01]  /*5110*/  IMAD.U32 R47, RZ, RZ, UR13 ;  /* 0x0000000dff2f7e24 */ /* 0x000fe2000f8e00ff */
[----:B------:R-:W-:Y:S01]  /*5120*/  IADD3.X R43, PT, PT, R125, UR61, RZ, P5, !PT ;  /* 0x0000003d7d2b7c10 */ /* 0x000fe2000affe4ff */
[----:B-1----:R-:W-:Y:S02]  /*5130*/  IMAD.U32 R125, RZ, RZ, UR67 ;  /* 0x00000043ff7d7e24 */ /* 0x002fe4000f8e00ff */
[----:B------:R1:W-:Y:S01]  /*5140*/  LDGSTS.E [R173+0x1000c], desc[UR16][R118.64], P2 ;  /* 0x1000c00076ad7fae */ /* 0x0003e200091a1010 */
[----:B------:R-:W-:Y:S01]  /*5150*/  LOP3.LUT P2, RZ, R46, 0x1, RZ, 0xc0, !PT ;  /* 0x000000012eff7812 */ /* 0x000fe2000784c0ff */
[----:B------:R-:W-:Y:S01]  /*5160*/  IMAD.WIDE R124, R125, 0x4, R48 ;  /* 0x000000047d7c7825 */ /* 0x000fe200078e0230 */
[----:B--2---:R-:W-:Y:S02]  /*5170*/  IADD3 R44, P5, PT, R44, UR60, RZ ;  /* 0x0000003c2c2c7c10 */ /* 0x004fe4000ffbe0ff */
[----:B------:R-:W-:Y:S01]  /*5180*/  SHF.R.U64 R48, R116, 0x19, RZ ;  /* 0x0000001974307819 */ /* 0x000fe200000012ff */
[----:B------:R-:W-:Y:S01]  /*5190*/  IMAD.WIDE R16, R47, 0x4, R16 ;  /* 0x000000042f107825 */ /* 0x000fe200078e0210 */
[----:B------:R-:W-:Y:S01]  /*51a0*/  IADD3.X R45, PT, PT, R45, UR61, RZ, P5, !PT ;  /* 0x0000003d2d2d7c10 */ /* 0x000fe2000affe4ff */
[----:B------:R2:W-:Y:S01]  /*51b0*/  LDGSTS.E [R173+0x10010], desc[UR16][R124.64], P4 ;  /* 0x100100007cad7fae */ /* 0x0005e2000a1a1010 */
[----:B------:R-:W-:Y:S01]  /*51c0*/  IADD3 R46, P5, PT, R126, UR60, RZ ;  /* 0x0000003c7e2e7c10 */ /* 0x000fe2000ffbe0ff */
[----:B------:R-:W-:Y:S01]  /*51d0*/  IMAD.U32 R49, RZ, RZ, UR13 ;  /* 0x0000000dff317e24 */ /* 0x000fe2000f8e00ff */
[----:B------:R-:W-:-:S02]  /*51e0*/  LOP3.LUT P4, RZ, R48, 0x1, RZ, 0xc0, !PT ;  /* 0x0000000130ff7812 */ /* 0x000fc4000788c0ff */
[----:B------:R-:W-:Y:S01]  /*51f0*/  IADD3.X R47, PT, PT, R127, UR61, RZ, P5, !PT ;  /* 0x0000003d7f2f7c10 */ /* 0x000fe2000affe4ff */
[----:B------:R3:W-:Y:S01]  /*5200*/  LDGSTS.E [R173+0x10014], desc[UR16][R128.64], P2 ;  /* 0x1001400080ad7fae */ /* 0x0007e200091a1010 */
[----:B------:R-:W-:Y:S01]  /*5210*/  IADD3 R48, P5, PT, R118, UR60, RZ ;  /* 0x0000003c76307c10 */ /* 0x000fe2000ffbe0ff */
[----:B------:R-:W-:Y:S01]  /*5220*/  IMAD.WIDE R10, R49, 0x4, R10 ;  /* 0x00000004310a7825 */ /* 0x000fe200078e020a */
[----:B------:R-:W-:Y:S02]  /*5230*/  LOP3.LUT P2, RZ, R50, 0x1, RZ, 0xc0, !PT ;  /* 0x0000000132ff7812 */ /* 0x000fe4000784c0ff */
[----:B------:R-:W-:Y:S01]  /*5240*/  IADD3.X R49, PT, PT, R119, UR61, RZ, P5, !PT ;  /* 0x0000003d77317c10 */ /* 0x000fe2000affe4ff */
[----:B-1----:R-:W-:Y:S01]  /*5250*/  IMAD.WIDE R118, R51, 0x4, R52 ;  /* 0x0000000433767825 */ /* 0x002fe200078e0234 */
[----:B------:R-:W-:Y:S02]  /*5260*/  SHF.R.U64 R52, R116, 0x17, RZ ;  /* 0x0000001774347819 */ /* 0x000fe400000012ff */
[----:B------:R-:W-:Y:S01]  /*5270*/  IADD3 R50, P5, PT, R124, UR60, RZ ;  /* 0x0000003c7c327c10 */ /* 0x000fe2000ffbe0ff */
[----:B------:R-:W-:Y:S01]  /*5280*/  IMAD.U32 R127, RZ, RZ, UR67 ;  /* 0x00000043ff7f7e24 */ /* 0x000fe2000f8e00ff */
[----:B------:R1:W-:Y:S01]  /*5290*/  LDGSTS.E [R173+0x10018], desc[UR16][R118.64], P4 ;  /* 0x1001800076ad7fae */ /* 0x0003e2000a1a1010 */
[----:B------:R-:W-:Y:S01]  /*52a0*/  LOP3.LUT P4, RZ, R52, 0x1, RZ, 0xc0, !PT ;  /* 0x0000000134ff7812 */ /* 0x000fe2000788c0ff */
[----:B------:R-:W-:Y:S01]  /*52b0*/  IMAD.U32 R53, RZ, RZ, UR13 ;  /* 0x0000000dff357e24 */ /* 0x000fe2000f8e00ff */
[----:B------:R-:W-:Y:S01]  /*52c0*/  IADD3.X R51, PT, PT, R125, UR61, RZ, P5, !PT ;  /* 0x0000003d7d337c10 */ /* 0x000fe2000affe4ff */
[----:B------:R-:W-:Y:S01]  /*52d0*/  IMAD.WIDE R126, R127, 0x4, R56 ;  /* 0x000000047f7e7825 */ /* 0x000fe200078e0238 */
[----:B------:R-:W-:-:S02]  /*52e0*/  SHF.R.U64 R56, R116, 0x16, RZ ;  /* 0x0000001674387819 */ /* 0x000fc400000012ff */
[----:B------:R-:W-:Y:S01]  /*52f0*/  IADD3 R52, P5, PT, R128, UR60, RZ ;  /* 0x0000003c80347c10 */ /* 0x000fe2000ffbe0ff */
[----:B--2---:R-:W-:Y:S01]  /*5300*/  IMAD.U32 R125, RZ, RZ, UR67 ;  /* 0x00000043ff7d7e24 */ /* 0x004fe2000f8e00ff */
[----:B------:R2:W-:Y:S01]  /*5310*/  LDGSTS.E [R173+0x1001c], desc[UR16][R126.64], P2 ;  /* 0x1001c0007ead7fae */ /* 0x0005e200091a1010 */
[----:B------:R-:W-:Y:S01]  /*5320*/  LOP3.LUT P2, RZ, R56, 0x1, RZ, 0xc0, !PT ;  /* 0x0000000138ff7812 */ /* 0x000fe2000784c0ff */
[----:B------:R-:W-:Y:S02]  /*5330*/  IMAD.U32 R57, RZ, RZ, UR67 ;  /* 0x00000043ff397e24 */ /* 0x000fe4000f8e00ff */
[----:B------:R-:W-:Y:S01]  /*5340*/  IMAD.WIDE R124, R125, 0x4, R58 ;  /* 0x000000047d7c7825 */ /* 0x000fe200078e023a */
[----:B------:R-:W-:-:S03]  /*5350*/  SHF.R.U64 R58, R116, 0x15, RZ ;  /* 0x00000015743a7819 */ /* 0x000fc600000012ff */
[----:B------:R-:W-:Y:S01]  /*5360*/  IMAD.WIDE R54, R53, 0x4, R54 ;  /* 0x0000000435367825 */ /* 0x000fe200078e0236 */
[----:B------:R-:W-:Y:S01]  /*5370*/  IADD3.X R53, PT, PT, R129, UR61, RZ, P5, !PT ;  /* 0x0000003d81357c10 */ /* 0x000fe2000affe4ff */
[----:B------:R4:W-:Y:S01]  /*5380*/  LDGSTS.E [R173+0x10020], desc[UR16][R124.64], P4 ;  /* 0x100200007cad7fae */ /* 0x0009e2000a1a1010 */
[----:B------:R-:W-:Y:S01]  /*5390*/  IADD3 R56, P5, PT, R118, UR60, RZ ;  /* 0x0000003c76387c10 */ /* 0x000fe2000ffbe0ff */
[----:B---3--:R-:W-:Y:S01]  /*53a0*/  IMAD.WIDE R128, R57, 0x4, R62 ;  /* 0x0000000439807825 */ /* 0x008fe200078e023e */
[----:B------:R-:W-:Y:S02]  /*53b0*/  LOP3.LUT P4, RZ, R58, 0x1, RZ, 0xc0, !PT ;  /* 0x000000013aff7812 */ /* 0x000fe4000788c0ff */
[----:B------:R-:W-:Y:S01]  /*53c0*/  IADD3.X R57, PT, PT, R119, UR61, RZ, P5, !PT ;  /* 0x0000003d77397c10 */ /* 0x000fe2000affe4ff */
[----:B-1----:R-:W-:Y:S01]  /*53d0*/  IMAD.U32 R119, RZ, RZ, UR67 ;  /* 0x00000043ff777e24 */ /* 0x002fe2000f8e00ff */
[----:B------:R-:W-:Y:S01]  /*53e0*/  SHF.R.U64 R62, R116, 0x14, RZ ;  /* 0x00000014743e7819 */ /* 0x000fe200000012ff */
[----:B------:R1:W-:Y:S01]  /*53f0*/  LDGSTS.E [R173+0x10024], desc[UR16][R128.64], P2 ;  /* 0x1002400080ad7fae */ /* 0x0003e200091a1010 */
[----:B------:R-:W-:Y:S01]  /*5400*/  IMAD.U32 R59, RZ, RZ, UR13 ;  /* 0x0000000dff3b7e24 */ /* 0x000fe2000f8e00ff */
[----:B------:R-:W-:Y:S01]  /*5410*/  IADD3 R58, P5, PT, R126, UR60, RZ ;  /* 0x0000003c7e3a7c10 */ /* 0x000fe2000ffbe0ff */
[----:B------:R-:W-:Y:S01]  /*5420*/  IMAD.WIDE R118, R119, 0x4, R64 ;  /* 0x0000000477767825 */ /* 0x000fe200078e0240 */
[----:B------:R-:W-:-:S02]  /*5430*/  LOP3.LUT P2, RZ, R62, 0x1, RZ, 0xc0, !PT ;  /* 0x000000013eff7812 */ /* 0x000fc4000784c0ff */
[----:B------:R-:W-:Y:S01]  /*5440*/  SHF.R.U64 R64, R116, 0x13, RZ ;  /* 0x0000001374407819 */ /* 0x000fe200000012ff */
[----:B------:R-:W-:Y:S01]  /*5450*/  IMAD.U32 R63, RZ, RZ, UR67 ;  /* 0x00000043ff3f7e24 */ /* 0x000fe2000f8e00ff */
[----:B------:R3:W-:Y:S01]  /*5460*/  LDGSTS.E [R173+0x10028], desc[UR16][R118.64], P4 ;  /* 0x1002800076ad7fae */ /* 0x0007e2000a1a1010 */
[----:B------:R-:W-:Y:S01]  /*5470*/  IMAD.WIDE R60, R59, 0x4, R60 ;  /* 0x000000043b3c7825 */ /* 0x000fe200078e023c */
[----:B------:R-:W-:Y:S02]  /*5480*/  IADD3.X R59, PT, PT, R127, UR61, RZ, P5, !PT ;  /* 0x0000003d7f3b7c10 */ /* 0x000fe4000affe4ff */
[----:B------:R-:W-:Y:S01]  /*5490*/  IADD3 R62, P5, PT, R124, UR60, RZ ;  /* 0x0000003c7c3e7c10 */ /* 0x000fe2000ffbe0ff */
[----:B--2---:R-:W-:Y:S01]  /*54a0*/  IMAD.WIDE R126, R63, 0x4, R68 ;  /* 0x000000043f7e7825 */ /* 0x004fe200078e0244 */
[----:B------:R-:W-:Y:S02]  /*54b0*/  LOP3.LUT P4, RZ, R64, 0x1, RZ, 0xc0, !PT ;  /* 0x0000000140ff7812 */ /* 0x000fe4000788c0ff */
[----:B------:R-:W-:Y:S01]  /*54c0*/  IADD3.X R63, PT, PT, R125, UR61, RZ, P5, !PT ;  /* 0x0000003d7d3f7c10 */ /* 0x000fe2000affe4ff */
[----:B----4-:R-:W-:Y:S01]  /*54d0*/  IMAD.U32 R125, RZ, RZ, UR67 ;  /* 0x00000043ff7d7e24 */ /* 0x010fe2000f8e00ff */
        /* <DEDUP_REMOVED lines=12> */
[----:B-1----:R-:W-:Y:S01]  /*55a0*/  IMAD.WIDE R128, R69, 0x4, R74 ;  /* 0x0000000445807825 */ /* 0x002fe200078e024a */
[----:B------:R-:W-:Y:S02]  /*55b0*/  LOP3.LUT P4, RZ, R70, 0x1, RZ, 0xc0, !PT ;  /* 0x0000000146ff7812 */ /* 0x000fe4000788c0ff */
[----:B------:R-:W-:Y:S01]  /*55c0*/  IADD3.X R69, PT, PT, R119, UR61, RZ, P5, !PT ;  /* 0x0000003d77457c10 */ /* 0x000fe2000affe4ff */
[----:B---3--:R-:W-:Y:S01]  /*55d0*/  IMAD.U32 R119, RZ, RZ, UR67 ;  /* 0x00000043ff777e24 */ /* 0x008fe2000f8e00ff */
        /* <DEDUP_REMOVED lines=72> */
[----:B------:R-:W-:Y:S01]  /*5a60*/  LDGSTS.E [R173+0x10058], desc[UR16][R118.64], P4 ;  /* 0x1005800076ad7fae */ /* 0x000fe2000a1a1010 */
        /* <DEDUP_REMOVED lines=8> */
[----:B------:R-:W-:Y:S01]  /*5af0*/  IMAD.U32 R101, RZ, RZ, UR13 ;  /* 0x0000000dff657e24 */ /* 0x000fe2000f8e00ff */
[----:B------:R2:W-:Y:S01]  /*5b00*/  LDGSTS.E [R173+0x1005c], desc[UR16][R126.64], P2 ;  /* 0x1005c0007ead7fae */ /* 0x0005e200091a1010 */
[----:B------:R-:W-:Y:S01]  /*5b10*/  IADD3 R100, P5, PT, R128, UR60, RZ ;  /* 0x0000003c80647c10 */ /* 0x000fe2000ffbe0ff */
[----:B------:R-:W-:Y:S01]  /*5b20*/  IMAD.WIDE R124, R125, 0x4, R106 ;  /* 0x000000047d7c7825 */ /* 0x000fe200078e026a */
[----:B------:R-:W-:-:S02]  /*5b30*/  LOP3.LUT P2, RZ, R104, 0x1, RZ, 0xc0, !PT ;  /* 0x0000000168ff7812 */ /* 0x000fc4000784c0ff */
[----:B------:R-:W-:Y:S01]  /*5b40*/  SHF.R.U64 R106, R116, 0x5, RZ ;  /* 0x00000005746a7819 */ /* 0x000fe200000012ff */
[----:B------:R-:W-:Y:S01]  /*5b50*/  IMAD.WIDE R102, R101, 0x4, R102 ;  /* 0x0000000465667825 */ /* 0x000fe200078e0266 */
[----:B------:R-:W-:Y:S01]  /*5b60*/  IADD3.X R101, PT, PT, R129, UR61, RZ, P5, !PT ;  /* 0x0000003d81657c10 */ /* 0x000fe2000affe4ff */
[----:B------:R3:W-:Y:S01]  /*5b70*/  LDGSTS.E [R173+0x10060], desc[UR16][R124.64], P4 ;  /* 0x100600007cad7fae */ /* 0x0007e2000a1a1010 */
[----:B------:R-:W-:Y:S01]  /*5b80*/  IADD3 R104, P5, PT, R118, UR60, RZ ;  /* 0x0000003c76687c10 */ /* 0x000fe2000ffbe0ff */
[----:B------:R-:W-:Y:S01]  /*5b90*/  IMAD.U32 R105, RZ, RZ, UR67 ;  /* 0x00000043ff697e24 */ /* 0x000fe2000f8e00ff */
[----:B------:R-:W-:Y:S01]  /*5ba0*/  LOP3.LUT P4, RZ, R106, 0x1, RZ, 0xc0, !PT ;  /* 0x000000016aff7812 */ /* 0x000fe2000788c0ff */
[----:B------:R-:W-:Y:S02]  /*5bb0*/  IMAD.U32 R107, RZ, RZ, UR13 ;  /* 0x0000000dff6b7e24 */ /* 0x000fe4000f8e00ff */
[----:B-1----:R-:W-:Y:S01]  /*5bc0*/  IMAD.WIDE R128, R105, 0x4, R110 ;  /* 0x0000000469807825 */ /* 0x002fe200078e026e */
[----:B------:R-:W-:-:S02]  /*5bd0*/  IADD3.X R105, PT, PT, R119, UR61, RZ, P5, !PT ;  /* 0x0000003d77697c10 */ /* 0x000fc4000affe4ff */
[----:B------:R-:W-:Y:S01]  /*5be0*/  SHF.R.U64 R110, R116, 0x4, RZ ;  /* 0x00000004746e7819 */ /* 0x000fe200000012ff */
[----:B------:R-:W-:Y:S01]  /*5bf0*/  IMAD.U32 R111, RZ, RZ, UR67 ;  /* 0x00000043ff6f7e24 */ /* 0x000fe2000f8e00ff */
[----:B------:R-:W-:Y:S01]  /*5c00*/  IADD3 R106, P5, PT, R126, UR60, RZ ;  /* 0x0000003c7e6a7c10 */ /* 0x000fe2000ffbe0ff */
[----:B------:R-:W-:Y:S01]  /*5c10*/  LDGSTS.E [R173+0x10064], desc[UR16][R128.64], P2 ;  /* 0x1006400080ad7fae */ /* 0x000fe200091a1010 */
[----:B------:R-:W-:Y:S01]  /*5c20*/  IMAD.WIDE R108, R107, 0x4, R108 ;  /* 0x000000046b6c7825 */ /* 0x000fe200078e026c */
[----:B------:R-:W-:Y:S02]  /*5c30*/  LOP3.LUT P2, RZ, R110, 0x1, RZ, 0xc0, !PT ;  /* 0x000000016eff7812 */ /* 0x000fe4000784c0ff */
[----:B------:R-:W-:Y:S01]  /*5c40*/  IADD3.X R107, PT, PT, R127, UR61, RZ, P5, !PT ;  /* 0x0000003d7f6b7c10 */ /* 0x000fe2000affe4ff */
[----:B--2---:R-:W-:Y:S01]  /*5c50*/  IMAD.WIDE R126, R111, 0x4, R112 ;  /* 0x000000046f7e7825 */ /* 0x004fe200078e0270 */
[----:B------:R-:W-:Y:S02]  /*5c60*/  IADD3 R110, P5, PT, R124, UR60, RZ ;  /* 0x0000003c7c6e7c10 */ /* 0x000fe4000ffbe0ff */
[C---:B------:R-:W-:Y:S01]  /*5c70*/  SHF.R.U64 R112, R116.reuse, 0x3, RZ ;  /* 0x0000000374707819 */ /* 0x040fe200000012ff */
[----:B------:R-:W-:Y:S01]  /*5c80*/  IMAD.U32 R119, RZ, RZ, UR67 ;  /* 0x00000043ff777e24 */ /* 0x000fe2000f8e00ff */
[----:B------:R-:W-:Y:S01]  /*5c90*/  SHF.R.U64 R113, R116, 0x2, RZ ;  /* 0x0000000274717819 */ /* 0x000fe200000012ff */
[----:B------:R1:W-:Y:S01]  /*5ca0*/  LDGSTS.E [R173+0x10068], desc[UR16][R126.64], P4 ;  /* 0x100680007ead7fae */ /* 0x0003e2000a1a1010 */
[----:B------:R-:W-:Y:S01]  /*5cb0*/  IADD3.X R111, PT, PT, R125, UR61, RZ, P5, !PT ;  /* 0x0000003d7d6f7c10 */ /* 0x000fe2000affe4ff */
[----:B------:R-:W-:Y:S01]  /*5cc0*/  IMAD.WIDE R118, R119, 0x4, R114 ;  /* 0x0000000477767825 */ /* 0x000fe200078e0272 */
[----:B------:R-:W-:-:S02]  /*5cd0*/  LOP3.LUT P5, RZ, R112, 0x1, RZ, 0xc0, !PT ;  /* 0x0000000170ff7812 */ /* 0x000fc400078ac0ff */
[----:B------:R-:W-:Y:S01]  /*5ce0*/  LOP3.LUT P4, RZ, R113, 0x1, RZ, 0xc0, !PT ;  /* 0x0000000171ff7812 */ /* 0x000fe2000788c0ff */
[----:B------:R-:W-:Y:S01]  /*5cf0*/  IMAD.U32 R115, RZ, RZ, UR67 ;  /* 0x00000043ff737e24 */ /* 0x000fe2000f8e00ff */
[----:B------:R2:W-:Y:S01]  /*5d00*/  LDGSTS.E [R173+0x1006c], desc[UR16][R118.64], P2 ;  /* 0x1006c00076ad7fae */ /* 0x0005e200091a1010 */
[----:B---3--:R-:W-:Y:S01]  /*5d10*/  IMAD.U32 R125, RZ, RZ, UR67 ;  /* 0x00000043ff7d7e24 */ /* 0x008fe2000f8e00ff */
[----:B------:R-:W-:Y:S01]  /*5d20*/  IADD3 R112, P2, PT, R128, UR60, RZ ;  /* 0x0000003c80707c10 */ /* 0x000fe2000ff5e0ff */
[----:B------:R-:W-:Y:S01]  /*5d30*/  IMAD.WIDE R18, R115, 0x4, R18 ;  /* 0x0000000473127825 */ /* 0x000fe200078e0212 */
[----:B------:R-:W-:Y:S02]  /*5d40*/  SHF.R.U64 R116, R116, 0x1, RZ ;  /* 0x0000000174747819 */ /* 0x000fe400000012ff */
[----:B------:R-:W-:Y:S01]  /*5d50*/  IADD3.X R113, PT, PT, R129, UR61, RZ, P2, !PT ;  /* 0x0000003d81717c10 */ /* 0x000fe200097fe4ff */
[C---:B------:R-:W-:Y:S01]  /*5d60*/  IMAD.WIDE R8, R125.reuse, 0x4, R8 ;  /* 0x000000047d087825 */ /* 0x040fe200078e0208 */
[----:B------:R-:W-:Y:S01]  /*5d70*/  IADD3 R114, P2, PT, R126, UR60, RZ ;  /* 0x0000003c7e727c10 */ /* 0x000fe2000ff5e0ff */
[----:B------:R-:W-:Y:S02]  /*5d80*/  LDGSTS.E [R173+0x10070], desc[UR16][R18.64], P5 ;  /* 0x1007000012ad7fae */ /* 0x000fe4000a9a1010 */
[----:B------:R-:W-:Y:S01]  /*5d90*/  IMAD.WIDE R4, R125, 0x4, R4 ;  /* 0x000000047d047825 */ /* 0x000fe200078e0204 */
[----:B------:R-:W-:Y:S01]  /*5da0*/  IADD3.X R115, PT, PT, R127, UR61, RZ, P2, !PT ;  /* 0x0000003d7f737c10 */ /* 0x000fe200097fe4ff */
[----:B------:R-:W-:Y:S01]  /*5db0*/  LDGSTS.E [R173+0x10074], desc[UR16][R8.64], P4 ;  /* 0x1007400008ad7fae */ /* 0x000fe2000a1a1010 */
[----:B------:R-:W-:Y:S01]  /*5dc0*/  LOP3.LUT P4, RZ, R116, 0x1, RZ, 0xc0, !PT ;  /* 0x0000000174ff7812 */ /* 0x000fe2000788c0ff */
[----:B-1----:R-:W-:Y:S01]  /*5dd0*/  IMAD.U32 R127, RZ, RZ, UR13 ;  /* 0x0000000dff7f7e24 */ /* 0x002fe2000f8e00ff */
[----:B------:R-:W-:Y:S01]  /*5de0*/  ISETP.NE.U32.AND P2, PT, R117, RZ, PT ;  /* 0x000000ff7500720c */ /* 0x000fe20003f45070 */
[----:B------:R-:W-:Y:S01]  /*5df0*/  IMAD.U32 R129, RZ, RZ, UR13 ;  /* 0x0000000dff817e24 */ /* 0x000fe2000f8e00ff */
[----:B------:R-:W-:Y:S01]  /*5e00*/  IADD3 R116, P5, PT, R118, UR60, RZ ;  /* 0x0000003c76747c10 */ /* 0x000fe2000ffbe0ff */
[----:B------:R-:W-:-:S03]  /*5e10*/  IMAD.WIDE R120, R127, 0x4, R120 ;  /* 0x000000047f787825 */ /* 0x000fc600078e0278 */
[----:B------:R-:W-:Y:S01]  /*5e20*/  IADD3.X R117, PT, PT, R119, UR61, RZ, P5, !PT ;  /* 0x0000003d77757c10 */ /* 0x000fe2000affe4ff */
[----:B------:R-:W-:Y:S01]  /*5e30*/  IMAD.WIDE R122, R129, 0x4, R122 ;  /* 0x00000004817a7825 */ /* 0x000fe200078e027a */
[----:B--2---:R-:W-:-:S03]  /*5e40*/  IADD3 R118, P5, PT, R134, UR62, RZ ;  /* 0x0000003e86767c10 */ /* 0x004fc6000ffbe0ff */
[----:B------:R-:W-:Y:S01]  /*5e50*/  LDGSTS.E [R173+0x10078], desc[UR16][R6.64], P4 ;  /* 0x1007800006ad7fae */ /* 0x000fe2000a1a1010 */
[----:B------:R-:W-:Y:S02]  /*5e60*/  IADD3 R124, P4, PT, R136, UR62, RZ ;  /* 0x0000003e887c7c10 */ /* 0x000fe4000ff9e0ff */
[----:B------:R-:W-:Y:S01]  /*5e70*/  IADD3.X R119, PT, PT, R135, UR63, RZ, P5, !PT ;  /* 0x0000003f87777c10 */ /* 0x000fe2000affe4ff */
[----:B------:R-:W-:Y:S01]  /*5e80*/  LDGSTS.E [R173+0x1007c], desc[UR16][R4.64], !P3 ;  /* 0x1007c00004ad7fae */ /* 0x000fe2000d9a1010 */
[----:B------:R-:W-:Y:S02]  /*5e90*/  IADD3 R126, P3, PT, R138, UR62, RZ ;  /* 0x0000003e8a7e7c10 */ /* 0x000fe4000ff7e0ff */
[----:B------:R-:W-:Y:S01]  /*5ea0*/  IADD3.X R125, PT, PT, R137, UR63, RZ, P4, !PT ;  /* 0x0000003f897d7c10 */ /* 0x000fe2000a7fe4ff */
[----:B------:R-:W0:Y:S01]  /*5eb0*/  LDGDEPBAR ;  /* 0x00000000000079af */ /* 0x000e220000000000 */
[----:B------:R-:W-:Y:S02]  /*5ec0*/  IADD3.X R127, PT, PT, R139, UR63, RZ, P3, !PT ;  /* 0x0000003f8b7f7c10 */ /* 0x000fe40009ffe4ff */
[----:B------:R-:W-:Y:S01]  /*5ed0*/  IADD3 R128, P4, PT, R140, UR62, RZ ;  /* 0x0000003e8c807c10 */ /* 0x000fe2000ff9e0ff */
[----:B------:R1:W-:Y:S01]  /*5ee0*/  LDGSTS.E [R239+0x4000], desc[UR16][R134.64], P2 ;  /* 0x0400000086ef7fae */ /* 0x0003e200091a1010 */
[----:B------:R-:W-:-:S02]  /*5ef0*/  IADD3 R130, P3, PT, R142, UR62, RZ ;  /* 0x0000003e8e827c10 */ /* 0x000fc4000ff7e0ff */
[----:B------:R-:W-:Y:S01]  /*5f00*/  IADD3.X R129, PT, PT, R141, UR63, RZ, P4, !PT ;  /* 0x0000003f8d817c10 */ /* 0x000fe2000a7fe4ff */
[----:B------:R2:W-:Y:S01]  /*5f10*/  LDGSTS.E [R239+0x4400], desc[UR16][R136.64], P2 ;  /* 0x0440000088ef7fae */ /* 0x0005e200091a1010 */
[----:B------:R-:W-:Y:S02]  /*5f20*/  IADD3.X R131, PT, PT, R143, UR63, RZ, P3, !PT ;  /* 0x0000003f8f837c10 */ /* 0x000fe40009ffe4ff */
[----:B------:R-:W-:Y:S01]  /*5f30*/  IADD3 R132, P4, PT, R144, UR62, RZ ;  /* 0x0000003e90847c10 */ /* 0x000fe2000ff9e0ff */
[----:B------:R3:W-:Y:S01]  /*5f40*/  LDGSTS.E [R239+0x4800], desc[UR16][R138.64], P2 ;  /* 0x048000008aef7fae */ /* 0x0007e200091a1010 */
[----:B------:R-:W-:Y:S02]  /*5f50*/  IADD3 R158, P5, PT, R16, UR62, RZ ;  /* 0x0000003e109e7c10 */ /* 0x000fe4000ffbe0ff */
[----:B------:R-:W-:Y:S01]  /*5f60*/  IADD3.X R133, PT, PT, R145, UR63, RZ, P4, !PT ;  /* 0x0000003f91857c10 */ /* 0x000fe2000a7fe4ff */
[----:B------:R4:W-:Y:S01]  /*5f70*/  LDGSTS.E [R239+0x4c00], desc[UR16][R140.64], P2 ;  /* 0x04c000008cef7fae */ /* 0x0009e200091a1010 */
[----:B-1----:R-:W-:-:S02]  /*5f80*/  IADD3 R134, P3, PT, R146, UR62, RZ ;  /* 0x0000003e92867c10 */ /* 0x002fc4000ff7e0ff */
[----:B------:R-:W-:Y:S01]  /*5f90*/  IADD3.X R159, PT, PT, R17, UR63, RZ, P5, !PT ;  /* 0x0000003f119f7c10 */ /* 0x000fe2000affe4ff */
[----:B------:R1:W-:Y:S01]  /*5fa0*/  LDGSTS.E [R239+0x5000], desc[UR16][R142.64], P2 ;  /* 0x050000008eef7fae */ /* 0x0003e200091a1010 */
[----:B------:R-:W-:Y:S02]  /*5fb0*/  IADD3.X R135, PT, PT, R147, UR63, RZ, P3, !PT ;  /* 0x0000003f93877c10 */ /* 0x000fe40009ffe4ff */
[----:B--2---:R-:W-:Y:S01]  /*5fc0*/  IADD3 R136, P4, PT, R148, UR62, RZ ;  /* 0x0000003e94887c10 */ /* 0x004fe2000ff9e0ff */
[----:B------:R2:W-:Y:S01]  /*5fd0*/  LDGSTS.E [R239+0x5400], desc[UR16][R144.64], P2 ;  /* 0x0540000090ef7fae */ /* 0x0005e200091a1010 */
[----:B---3--:R-:W-:Y:S02]  /*5fe0*/  IADD3 R138, P3, PT, R34, UR62, RZ ;  /* 0x0000003e228a7c10 */ /* 0x008fe4000ff7e0ff */
[----:B------:R-:W-:Y:S01]  /*5ff0*/  IADD3.X R137, PT, PT, R149, UR63, RZ, P4, !PT ;  /* 0x0000003f95897c10 */ /* 0x000fe2000a7fe4ff */
[----:B------:R3:W-:Y:S01]  /*6000*/  LDGSTS.E [R239+0x5800], desc[UR16][R146.64], P2 ;  /* 0x0580000092ef7fae */ /* 0x0007e200091a1010 */
[----:B------:R-:W-:-:S02]  /*6010*/  IADD3.X R139, PT, PT, R35, UR63, RZ, P3, !PT ;  /* 0x0000003f238b7c10 */ /* 0x000fc40009ffe4ff */
[----:B----4-:R-:W-:Y:S01]  /*6020*/  IADD3 R140, P4, PT, R32, UR62, RZ ;  /* 0x0000003e208c7c10 */ /* 0x010fe2000ff9e0ff */
[----:B------:R4:W-:Y:S01]  /*6030*/  LDGSTS.E [R239+0x5c00], desc[UR16][R148.64], P2 ;  /* 0x05c0000094ef7fae */ /* 0x0009e200091a1010 */
[----:B-1----:R-:W-:Y:S02]  /*6040*/  IADD3 R142, P3, PT, R30, UR62, RZ ;  /* 0x0000003e1e8e7c10 */ /* 0x002fe4000ff7e0ff */
[----:B------:R-:W-:Y:S01]  /*6050*/  IADD3.X R141, PT, PT, R33, UR63, RZ, P4, !PT ;  /* 0x0000003f218d7c10 */ /* 0x000fe2000a7fe4ff */
[----:B------:R1:W-:Y:S01]  /*6060*/  LDGSTS.E [R239+0x6000], desc[UR16][R34.64], P2 ;  /* 0x0600000022ef7fae */ /* 0x0003e200091a1010 */
[----:B------:R-:W-:Y:S02]  /*6070*/  IADD3.X R143, PT, PT, R31, UR63, RZ, P3, !PT ;  /* 0x0000003f1f8f7c10 */ /* 0x000fe40009ffe4ff */
[----:B--2---:R-:W-:Y:S01]  /*6080*/  IADD3 R144, P4, PT, R28, UR62, RZ ;  /* 0x0000003e1c907c10 */ /* 0x004fe2000ff9e0ff */
[----:B------:R1:W-:Y:S01]  /*6090*/  LDGSTS.E [R239+0x6400], desc[UR16][R32.64], P2 ;  /* 0x0640000020ef7fae */ /* 0x0003e200091a1010 */
[----:B---3--:R-:W-:-:S02]  /*60a0*/  IADD3 R146, P3, PT, R26, UR62, RZ ;  /* 0x0000003e1a927c10 */ /* 0x008fc4000ff7e0ff */
[----:B------:R-:W-:Y:S01]  /*60b0*/  IADD3.X R145, PT, PT, R29, UR63, RZ, P4, !PT ;  /* 0x0000003f1d917c10 */ /* 0x000fe2000a7fe4ff */
[----:B------:R1:W-:Y:S01]  /*60c0*/  LDGSTS.E [R239+0x6800], desc[UR16][R30.64], P2 ;  /* 0x068000001eef7fae */ /* 0x0003e200091a1010 */
[----:B------:R-:W-:Y:S02]  /*60d0*/  IADD3.X R147, PT, PT, R27, UR63, RZ, P3, !PT ;  /* 0x0000003f1b937c10 */ /* 0x000fe40009ffe4ff */
[----:B----4-:R-:W-:Y:S01]  /*60e0*/  IADD3 R148, P4, PT, R24, UR62, RZ ;  /* 0x0000003e18947c10 */ /* 0x010fe2000ff9e0ff */
[----:B------:R1:W-:Y:S01]  /*60f0*/  LDGSTS.E [R239+0x6c00], desc[UR16][R28.64], P2 ;  /* 0x06c000001cef7fae */ /* 0x0003e200091a1010 */
[----:B------:R-:W-:Y:S02]  /*6100*/  IADD3 R150, P3, PT, R22, UR62, RZ ;  /* 0x0000003e16967c10 */ /* 0x000fe4000ff7e0ff */
[----:B------:R-:W-:Y:S01]  /*6110*/  IADD3.X R149, PT, PT, R25, UR63, RZ, P4, !PT ;  /* 0x0000003f19957c10 */ /* 0x000fe2000a7fe4ff */
[----:B------:R1:W-:Y:S01]  /*6120*/  LDGSTS.E [R239+0x7000], desc[UR16][R26.64], P2 ;  /* 0x070000001aef7fae */ /* 0x0003e200091a1010 */
[----:B------:R-:W-:-:S02]  /*6130*/  IADD3.X R151, PT, PT, R23, UR63, RZ, P3, !PT ;  /* 0x0000003f17977c10 */ /* 0x000fc40009ffe4ff */
[----:B------:R-:W-:Y:S01]  /*6140*/  IADD3 R152, P4, PT, R20, UR62, RZ ;  /* 0x0000003e14987c10 */ /* 0x000fe2000ff9e0ff */
[----:B------:R1:W-:Y:S01]  /*6150*/  LDGSTS.E [R239+0x7400], desc[UR16][R24.64], P2 ;  /* 0x0740000018ef7fae */ /* 0x0003e200091a1010 */
[----:B------:R-:W-:Y:S02]  /*6160*/  IADD3 R154, P3, PT, R12, UR62, RZ ;  /* 0x0000003e0c9a7c10 */ /* 0x000fe4000ff7e0ff */
[----:B------:R-:W-:Y:S01]  /*6170*/  IADD3.X R153, PT, PT, R21, UR63, RZ, P4, !PT ;  /* 0x0000003f15997c10 */ /* 0x000fe2000a7fe4ff */
[----:B------:R1:W-:Y:S01]  /*6180*/  LDGSTS.E [R239+0x7800], desc[UR16][R22.64], P2 ;  /* 0x0780000016ef7fae */ /* 0x0003e200091a1010 */
        /* <DEDUP_REMOVED lines=9> */
[----:B------:R-:W-:Y:S01]  /*6220*/  IADD3 R168, P4, PT, R4, UR60, RZ ;  /* 0x0000003c04a87c10 */ /* 0x000fe2000ff9e0ff */
[----:B------:R-:W-:Y:S01]  /*6230*/  VIADD R4, R172, 0xffffffbf ;  /* 0xffffffbfac047836 */ /* 0x000fe20000000000 */
[----:B------:R-:W-:Y:S01]  /*6240*/  IADD3 R162, P5, PT, R10, UR62, RZ ;  /* 0x0000003e0aa27c10 */ /* 0x000fe2000ffbe0ff */
[----:B------:R1:W-:Y:S01]  /*6250*/  LDGSTS.E [R41+0x4a00], desc[UR16][R16.64], P2 ;  /* 0x04a0000010297fae */ /* 0x0003e200091a1010 */
[----:B------:R-:W-:Y:S01]  /*6260*/  IADD3.X R167, PT, PT, R7, UR61, RZ, P3, !PT ;  /* 0x0000003d07a77c10 */ /* 0x000fe20009ffe4ff */
[C---:B------:R-:W-:Y:S01]  /*6270*/  VIADD R6, R172.reuse, 0xffffffbd ;  /* 0xffffffbdac067836 */ /* 0x040fe20000000000 */
[----:B------:R-:W-:Y:S01]  /*6280*/  IADD3.X R169, PT, PT, R5, UR61, RZ, P4, !PT ;  /* 0x0000003d05a97c10 */ /* 0x000fe2000a7fe4ff */
[----:B------:R1:W-:Y:S01]  /*6290*/  LDGSTS.E [R41+0x4e00], desc[UR16][R10.64], P2 ;  /* 0x04e000000a297fae */ /* 0x0003e200091a1010 */
[C---:B------:R-:W-:Y:S01]  /*62a0*/  VIADD R5, R172.reuse, 0xffffffbe ;  /* 0xffffffbeac057836 */ /* 0x040fe20000000000 */
[----:B------:R-:W-:Y:S01]  /*62b0*/  IADD3.X R163, PT, PT, R11, UR63, RZ, P5, !PT ;  /* 0x0000003f0ba37c10 */ /* 0x000fe2000affe4ff */
[----:B------:R-:W-:Y:S01]  /*62c0*/  VIADD R7, R172, 0xffffffbc ;  /* 0xffffffbcac077836 */ /* 0x000fe20000000000 */
[----:B------:R1:W-:Y:S01]  /*62d0*/  LDGSTS.E [R41+0x5200], desc[UR16][R54.64], P2 ;  /* 0x0520000036297fae */ /* 0x0003e200091a1010 */
[----:B------:R-:W-:-:S02]  /*62e0*/  ISETP.GE.U32.AND P4, PT, R6, 0x7fffff9e, PT ;  /* 0x7fffff9e0600780c */ /* 0x000fc40003f86070 */
[----:B------:R-:W-:Y:S01]  /*62f0*/  ISETP.GE.U32.AND P3, PT, R5, 0x7fffff9f, PT ;  /* 0x7fffff9f0500780c */ /* 0x000fe20003f66070 */
[----:B------:R1:W-:Y:S01]  /*6300*/  LDGSTS.E [R41+0x5600], desc[UR16][R60.64], P2 ;  /* 0x056000003c297fae */ /* 0x0003e200091a1010 */
[----:B------:R-:W-:-:S03]  /*6310*/  ISETP.GE.U32.AND P5, PT, R7, 0x7fffff9d, PT ;  /* 0x7fffff9d0700780c */ /* 0x000fc60003fa6070 */
[----:B------:R1:W-:Y:S04]  /*6320*/  LDGSTS.E [R41+0x5a00], desc[UR16][R66.64], P2 ;  /* 0x05a0000042297fae */ /* 0x0003e800091a1010 */
        /* <DEDUP_REMOVED lines=8> */
[----:B------:R1:W-:Y:S01]  /*63b0*/  LDGSTS.E [R41+0x7e00], desc[UR16][R122.64], P2 ;  /* 0x07e000007a297fae */ /* 0x0003e200091a1010 */
[----:B------:R-:W-:-:S03]  /*63c0*/  IADD3 R164, P2, PT, R8, UR60, RZ ;  /* 0x0000003c08a47c10 */ /* 0x000fc6000ff5e0ff */
[----:B------:R-:W0:Y:S01]  /*63d0*/  LDGDEPBAR ;  /* 0x00000000000079af */ /* 0x000e220000000000 */
[----:B------:R-:W-:Y:S02]  /*63e0*/  IADD3.X R165, PT, PT, R9, UR61, RZ, P2, !PT ;  /* 0x0000003d09a57c10 */ /* 0x000fe400097fe4ff */
[----:B------:R-:W-:Y:S02]  /*63f0*/  ISETP.GE.U32.AND P2, PT, R4, 0x7fffffa0, PT ;  /* 0x7fffffa00400780c */ /* 0x000fe40003f46070 */
[----:B------:R-:W-:Y:S02]  /*6400*/  P2R R4, PR, RZ, 0x1 ;  /* 0x00000001ff047803 */ /* 0x000fe40000000000 */
[----:B------:R-:W-:Y:S01]  /*6410*/  ISETP.NE.AND P0, PT, R178, RZ, PT ;  /* 0x000000ffb200720c */ /* 0x000fe20003f05270 */
[----:B------:R-:W-:-:S04]  /*6420*/  DEPBAR.LE SB0, 0x2 ;  /* 0x000080800000791a */ /* 0x000fc80000000000 */
[----:B------:R-:W-:Y:S06]  /*6430*/  BAR.SYNC.DEFER_BLOCKING 0x0 ;  /* 0x0000000000007b1d */ /* 0x000fec0000010000 */
[----:B-1----:R-:W-:Y:S05]  /*6440*/  @!P6 BRA `(.L_x_6) ;  /* 0x000000000024e947 */ /* 0x002fea0003800000 */
[----:B------:R-:W-:Y:S04]  /*6450*/  LDS.128 R4, [R173+0xc000] ;  /* 0x00c00000ad047984 */ /* 0x000fe80000000c00 */
[----:B------:R-:W-:Y:S04]  /*6460*/  LDS.128 R8, [R173+0xc010] ;  /* 0x00c01000ad087984 */ /* 0x000fe80000000c00 */
[----:B------:R-:W-:Y:S04]  /*6470*/  LDS.128 R12, [R173+0xc020] ;  /* 0x00c02000ad0c7984 */ /* 0x000fe80000000c00 */
[----:B------:R-:W-:Y:S04]  /*6480*/  LDS.128 R16, [R173+0xc030] ;  /* 0x00c03000ad107984 */ /* 0x000fe80000000c00 */
[----:B------:R-:W-:Y:S04]  /*6490*/  LDS.128 R20, [R173+0xc040] ;  /* 0x00c04000ad147984 */ /* 0x000fe80000000c00 */
[----:B------:R-:W-:Y:S04]  /*64a0*/  LDS.128 R24, [R173+0xc050] ;  /* 0x00c05000ad187984 */ /* 0x000fe80000000c00 */
[----:B------:R-:W-:Y:S04]  /*64b0*/  LDS.128 R28, [R173+0xc060] ;  /* 0x00c06000ad1c7984 */ /* 0x000fe80000000c00 */
[----:B------:R-:W1:Y:S02]  /*64c0*/  LDS.128 R32, [R173+0xc070] ;  /* 0x00c07000ad207984 */ /* 0x000e640000000c00 */
[----:B-1----:R1:W-:Y:S02]  /*64d0*/  STTM.x32 tmem[UR11+0x80], R4 ;  /* 0x00008004000079ed */ /* 0x0023e400082c000b */
.L_x_6:
[----:B------:R-:W-:Y:S01]  /*64e0*/  ISETP.LT.OR P6, PT, R170, 0x20, P1 ;  /* 0x00000020aa00780c */ /* 0x000fe20000fc1670 */
[----:B------:R-:W2:Y:S02]  /*64f0*/  FENCE.VIEW.ASYNC.T ;  /* 0x00000000000073c6 */ /* 0x000ea40000000200 */
[----:B--2---:R-:W-:Y:S10]  /*6500*/  BAR.SYNC.DEFER_BLOCKING 0x0 ;  /* 0x0000000000007b1d */ /* 0x004ff40000010000 */
[----:B------:R-:W-:Y:S05]  /*6510*/  @P6 BRA `(.L_x_7) ;  /* 0x0000000000706947 */ /* 0x000fea0003800000 */
[----:B------:R-:W-:Y:S01]  /*6520*/  USHF.R.U32.HI UR6, URZ, 0x4, UR10 ;  /* 0x00000004ff067899 */ /* 0x000fe2000801160a */
[----:B------:R-:W-:Y:S01]  /*6530*/  UMOV UR4, URZ ;  /* 0x000000ff00047c82 */ /* 0x000fe20008000000 */
[----:B------:R-:W-:Y:S02]  /*6540*/  UIADD3 UR68, UPT, UPT, UR15, 0x88, URZ ;  /* 0x000000880f447890 */ /* 0x000fe4000fffe0ff */
[----:B------:R-:W-:Y:S02]  /*6550*/  USGXT.U32 UR6, UR6, 0xe ;  /* 0x0000000e0606789a */ /* 0x000fe40008000000 */
[----:B------:R-:W-:Y:S02]  /*6560*/  UIADD3 UR69, UPT, UPT, UR15, 0x90, URZ ;  /* 0x000000900f457890 */ /* 0x000fe4000fffe0ff */
[----:B------:R-:W-:Y:S02]  /*6570*/  UIADD3 UR8, UP1, UPT, UR6, 0x2, URZ ;  /* 0x0000000206087890 */ /* 0x000fe4000ff3e0ff */
[----:B------:R-:W-:-:S02]  /*6580*/  UIADD3 UR70, UPT, UPT, UR15, 0x98, URZ ;  /* 0x000000980f467890 */ /* 0x000fc4000fffe0ff */
[----:B------:R-:W-:Y:S01]  /*6590*/  UIADD3.X UR9, UPT, UPT, UR4, 0x40004040, URZ, UP1, !UPT ;  /* 0x4000404004097890 */ /* 0x000fe20008ffe4ff */
[----:B------:R-:W-:Y:S01]  /*65a0*/  UMOV UR18, 0x0 ;  /* 0x0000000000127882 */ /* 0x000fe20000000000 */
[----:B------:R-:W-:Y:S02]  /*65b0*/  UMOV UR19, 0x8200910 ;  /* 0x0820091000137882 */ /* 0x000fe40000000000 */
[----:B------:R-:W-:Y:S02]  /*65c0*/  UIADD3.64 UR22, UPT, UPT, UR8, 0x2, URZ ;  /* 0x0000000208167897 */ /* 0x000fe4000fffe0ff */
[----:B------:R-:W-:Y:S01]  /*65d0*/  UIADD3.64 UR24, UPT, UPT, UR8, 0x4, URZ ;  /* 0x0000000408187897 */ /* 0x000fe2000fffe0ff */
[----:B------:R-:W-:Y:S01]  /*65e0*/  UMOV UR7, 0x40004040 ;  /* 0x4000404000077882 */ /* 0x000fe20000000000 */
[----:B------:R-:W-:Y:S01]  /*65f0*/  UMOV UR20, 0x0 ;  /* 0x0000000000147882 */ /* 0x000fe20000000000 */
[----:B------:R-:W-:Y:S01]  /*6600*/  UMOV UR21, 0x8200910 ;  /* 0x0820091000157882 */ /* 0x000fe20000000000 */
[----:B------:R-:W-:Y:S01]  /*6610*/  UMOV UR26, 0x0 ;  /* 0x00000000001a7882 */ /* 0x000fe20000000000 */
[----:B------:R-:W-:Y:S01]  /*6620*/  UMOV UR27, 0x8200910 ;  /* 0x08200910001b7882 */ /* 0x000fe20000000000 */
[----:B------:R-:W-:Y:S01]  /*6630*/  UMOV UR4, UR14 ;  /* 0x0000000e00047c82 */ /* 0x000fe20008000000 */
[----:B------:R-:W-:Y:S01]  /*6640*/  UMOV UR5, URZ ;  /* 0x000000ff00057c82 */ /* 0x000fe20008000000 */
[----:B------:R2:W-:Y:S01]  /*6650*/  UTCHMMA tmem[UR64], gdesc[UR6], tmem[UR15], tmem[UR18], idesc[UR19], !UPT ;  /* 0x00ff1206400079ea */ /* 0x0005e2000f80000f */
[----:B------:R-:W-:Y:S01]  /*6660*/  UMOV UR28, 0x0 ;  /* 0x00000000001c7882 */ /* 0x000fe20000000000 */
[----:B------:R-:W-:Y:S01]  /*6670*/  UMOV UR29, 0x8200910 ;  /* 0x08200910001d7882 */ /* 0x000fe20000000000 */
[----:B------:R2:W-:Y:S01]  /*6680*/  UTCHMMA tmem[UR68], gdesc[UR8], tmem[UR15], tmem[UR20], idesc[UR21], UPT ;  /* 0x00ff1408440079ea */ /* 0x0005e2000b80000f */
[----:B------:R-:W-:Y:S01]  /*6690*/  UMOV UR4, UR4 ;  /* 0x0000000400047c82 */ /* 0x000fe20008000000 */
[----:B------:R2:W-:Y:S01]  /*66a0*/  UTCHMMA tmem[UR69], gdesc[UR22], tmem[UR15], tmem[UR26], idesc[UR27], UPT ;  /* 0x00ff1a16450079ea */ /* 0x0005e2000b80000f */
[----:B------:R2:W-:Y:S01]  /*66b0*/  UTCHMMA tmem[UR70], gdesc[UR24], tmem[UR15], tmem[UR28], idesc[UR29], UPT ;  /* 0x00ff1c18460079ea */ /* 0x0005e2000b80000f */
[----:B------:R2:W-:Y:S01]  /*66c0*/  UTCBAR [UR4], URZ ;  /* 0x000000ff040073e9 */ /* 0x0005e200080000ff */
[----:B------:R-:W-:Y:S01]  /*66d0*/  NOP ;  /* 0x0000000000007918 */ /* 0x000fe20000000000 */
.L_x_7:
[----:B------:R-:W-:Y:S01]  /*66e0*/  BAR.SYNC.DEFER_BLOCKING 0x0 ;  /* 0x0000000000007b1d */ /* 0x000fe20000010000 */
[C---:B-1----:R-:W-:Y:S02]  /*66f0*/  VIADD R4, R172.reuse, 0xffffffba ;  /* 0xffffffbaac047836 */ /* 0x042fe40000000000 */
[C---:B------:R-:W-:Y:S02]  /*6700*/  VIADD R5, R172.reuse, 0xffffffb9 ;  /* 0xffffffb9ac057836 */ /* 0x040fe40000000000 */
[C---:B------:R-:W-:Y:S01]  /*6710*/  VIADD R11, R172.reuse, 0xffffffa4 ;  /* 0xffffffa4ac0b7836 */ /* 0x040fe20000000000 */
[----:B--2---:R-:W-:Y:S01]  /*6720*/  UMOV UR4, URZ ;  /* 0x000000ff00047c82 */ /* 0x004fe20008000000 */
[C---:B------:R-:W-:Y:S02]  /*6730*/  VIADD R16, R172.reuse, 0xffffffa3 ;  /* 0xffffffa3ac107836 */ /* 0x040fe40000000000 */
[C---:B------:R-:W-:Y:S02]  /*6740*/  VIADD R12, R172.reuse, 0xffffffa7 ;  /* 0xffffffa7ac0c7836 */ /* 0x040fe40000000000 */
[----:B------:R-:W-:-:S02]  /*6750*/  VIADD R15, R172, 0xffffffb4 ;  /* 0xffffffb4ac0f7836 */ /* 0x000fc40000000000 */
[----:B------:R-:W-:Y:S01]  /*6760*/  VIADD R18, R172, 0xffffffaf ;  /* 0xffffffafac127836 */ /* 0x000fe20000000000 */
[----:B------:R-:W-:Y:S01]  /*6770*/  @!PT LDS RZ, [RZ] ;  /* 0x00000000fffff984 */ /* 0x000fe20000000800 */
[----:B------:R-:W-:Y:S01]  /*6780*/  @!PT LDS RZ, [RZ] ;  /* 0x00000000fffff984 */ /* 0x000fe20000000800 */
[----:B------:R-:W-:Y:S01]  /*6790*/  @!PT LDS RZ, [RZ] ;  /* 0x00000000fffff984 */ /* 0x000fe20000000800 */
[----:B------:R-:W-:Y:S01]  /*67a0*/  LDGSTS.E [R173+0xc000], desc[UR16][R42.64], !P2 ;  /* 0x0c0000002aad7fae */ /* 0x000fe2000d1a1010 */
[----:B------:R-:W-:-:S03]  /*67b0*/  ISETP.GE.U32.AND P2, PT, R180, 0x7fffff9c, PT ;  /* 0x7fffff9cb400780c */ /* 0x000fc60003f46070 */
[----:B------:R1:W-:Y:S01]  /*67c0*/  LDGSTS.E [R173+0xc004], desc[UR16][R44.64], !P3 ;  /* 0x0c0040002cad7fae */ /* 0x0003e2000d9a1010 */
[----:B------:R-:W-:Y:S01]  /*67d0*/  ISETP.GE.U32.AND P3, PT, R4, 0x7fffff9b, PT ;  /* 0x7fffff9b0400780c */ /* 0x000fe20003f66070 */
[C---:B------:R-:W-:Y:S02]  /*67e0*/  VIADD R4, R172.reuse, 0xffffffb8 ;  /* 0xffffffb8ac047836 */ /* 0x040fe40000000000 */
[----:B------:R2:W-:Y:S01]  /*67f0*/  LDGSTS.E [R173+0xc008], desc[UR16][R46.64], !P4 ;  /* 0x0c0080002ead7fae */ /* 0x0005e2000e1a1010 */
[----:B------:R-:W-:Y:S01]  /*6800*/  ISETP.GE.U32.AND P4, PT, R5, 0x7fffff9a, PT ;  /* 0x7fffff9a0500780c */ /* 0x000fe20003f86070 */
[----:B------:R-:W-:Y:S02]  /*6810*/  VIADD R5, R172, 0xffffffb7 ;  /* 0xffffffb7ac057836 */ /* 0x000fe40000000000 */
[----:B------:R2:W-:Y:S01]  /*6820*/  LDGSTS.E [R173+0xc00c], desc[UR16][R48.64], !P5 ;  /* 0x0c00c00030ad7fae */ /* 0x0005e2000e9a1010 */
[----:B------:R-:W-:Y:S01]  /*6830*/  ISETP.GE.U32.AND P5, PT, R4, 0x7fffff99, PT ;  /* 0x7fffff990400780c */ /* 0x000fe20003fa6070 */
[----:B------:R-:W-:-:S02]  /*6840*/  VIADD R4, R172, 0xffffffb6 ;  /* 0xffffffb6ac047836 */ /* 0x000fc40000000000 */
[----:B------:R2:W-:Y:S01]  /*6850*/  LDGSTS.E [R173+0xc010], desc[UR16][R50.64], !P2 ;  /* 0x0c01000032ad7fae */ /* 0x0005e2000d1a1010 */
[----:B------:R-:W-:Y:S01]  /*6860*/  ISETP.GE.U32.AND P2, PT, R5, 0x7fffff98, PT ;  /* 0x7fffff980500780c */ /* 0x000fe20003f46070 */
[----:B------:R-:W-:Y:S02]  /*6870*/  VIADD R5, R172, 0xffffffb5 ;  /* 0xffffffb5ac057836 */ /* 0x000fe40000000000 */
[----:B------:R2:W-:Y:S01]  /*6880*/  LDGSTS.E [R173+0xc014], desc[UR16][R52.64], !P3 ;  /* 0x0c01400034ad7fae */ /* 0x0005e2000d9a1010 */
[----:B------:R-:W-:Y:S01]  /*6890*/  ISETP.GE.U32.AND P3, PT, R4, 0x7fffff97, PT ;  /* 0x7fffff970400780c */ /* 0x000fe20003f66070 */
[C---:B------:R-:W-:Y:S02]  /*68a0*/  VIADD R4, R172.reuse, 0xffffffad ;  /* 0xffffffadac047836 */ /* 0x040fe40000000000 */
[----:B------:R2:W-:Y:S01]  /*68b0*/  LDGSTS.E [R173+0xc018], desc[UR16][R56.64], !P4 ;  /* 0x0c01800038ad7fae */ /* 0x0005e2000e1a1010 */
[----:B------:R-:W-:Y:S01]  /*68c0*/  ISETP.GE.U32.AND P4, PT, R5, 0x7fffff96, PT ;  /* 0x7fffff960500780c */ /* 0x000fe20003f86070 */
[----:B------:R-:W-:-:S02]  /*68d0*/  VIADD R5, R172, 0xffffffac ;  /* 0xffffffacac057836 */ /* 0x000fc40000000000 */
[----:B------:R2:W-:Y:S01]  /*68e0*/  LDGSTS.E [R173+0xc01c], desc[UR16][R58.64], !P5 ;  /* 0x0c01c0003aad7fae */ /* 0x0005e2000e9a1010 */
[----:B-1----:R-:W-:Y:S02]  /*68f0*/  VIADD R44, R172, 0xffffffa0 ;  /* 0xffffffa0ac2c7836 */ /* 0x002fe40000000000 */
[----:B------:R-:W-:Y:S01]  /*6900*/  ISETP.GE.U32.AND P5, PT, R5, 0x7fffff8d, PT ;  /* 0x7fffff8d0500780c */ /* 0x000fe20003fa6070 */
[----:B------:R2:W-:Y:S01]  /*6910*/  LDGSTS.E [R173+0xc020], desc[UR16][R62.64], !P2 ;  /* 0x0c0200003ead7fae */ /* 0x0005e2000d1a1010 */
[----:B------:R-:W-:Y:S01]  /*6920*/  ISETP.GE.U32.AND P2, PT, R4, 0x7fffff8e, PT ;  /* 0x7fffff8e0400780c */ /* 0x000fe20003f46070 */
[C---:B------:R-:W-:Y:S01]  /*6930*/  VIADD R4, R172.reuse, 0xffffffae ;  /* 0xffffffaeac047836 */ /* 0x040fe20000000000 */
[----:B------:R-:W-:Y:S01]  /*6940*/  SEL R7, RZ, 0x1, P5 ;  /* 0x00000001ff077807 */ /* 0x000fe20002800000 */
[----:B------:R-:W-:Y:S01]  /*6950*/  VIADD R5, R172, 0xffffffa8 ;  /* 0xffffffa8ac057836 */ /* 0x000fe20000000000 */
[----:B------:R2:W-:Y:S01]  /*6960*/  LDGSTS.E [R173+0xc024], desc[UR16][R64.64], !P3 ;  /* 0x0c02400040ad7fae */ /* 0x0005e2000d9a1010 */
[----:B------:R-:W-:-:S02]  /*6970*/  SEL R8, RZ, 0x1fffe, P2 ;  /* 0x0001fffeff087807 */ /* 0x000fc40001000000 */
[----:B------:R-:W-:Y:S01]  /*6980*/  ISETP.GE.U32.AND P6, PT, R4, 0x7fffff8f, PT ;  /* 0x7fffff8f0400780c */ /* 0x000fe20003fc6070 */
[C---:B------:R-:W-:Y:S01]  /*6990*/  VIADD R4, R172.reuse, 0xffffffa9 ;  /* 0xffffffa9ac047836 */ /* 0x040fe20000000000 */
[----:B------:R-:W-:Y:S01]  /*69a0*/  ISETP.GE.U32.AND P3, PT, R5, 0x7fffff89, PT ;  /* 0x7fffff890500780c */ /* 0x000fe20003f66070 */
[----:B------:R-:W-:Y:S01]  /*69b0*/  VIADD R5, R172, 0xffffffaa ;  /* 0xffffffaaac057836 */ /* 0x000fe20000000000 */
[----:B------:R-:W-:Y:S01]  /*69c0*/  SEL R6, RZ, 0x4, P6 ;  /* 0x00000004ff067807 */ /* 0x000fe20003000000 */
[----:B------:R-:W-:Y:S01]  /*69d0*/  IMAD.IADD R7, R7, 0x1, R8 ;  /* 0x0000000107077824 */ /* 0x000fe200078e0208 */
[----:B------:R-:W-:Y:S01]  /*69e0*/  ISETP.GE.U32.AND P5, PT, R4, 0x7fffff8a, PT ;  /* 0x7fffff8a0400780c */ /* 0x000fe20003fa6070 */
[C---:B------:R-:W-:Y:S01]  /*69f0*/  VIADD R4, R172.reuse, 0xffffffab ;  /* 0xffffffabac047836 */ /* 0x040fe20000000000 */
[----:B------:R-:W-:Y:S01]  /*6a00*/  SEL R9, RZ, 0x1, P3 ;  /* 0x00000001ff097807 */ /* 0x000fe20001800000 */
[C---:B------:R-:W-:Y:S01]  /*6a10*/  VIADD R8, R172.reuse, 0xffffffb3 ;  /* 0xffffffb3ac087836 */ /* 0x040fe20000000000 */
[----:B------:R-:W-:Y:S01]  /*6a20*/  ISETP.GE.U32.AND P3, PT, R11, 0x7fffff85, PT ;  /* 0x7fffff850b00780c */ /* 0x000fe20003f66070 */
[C---:B------:R-:W-:Y:S01]  /*6a30*/  VIADD R11, R172.reuse, 0xffffffa6 ;  /* 0xffffffa6ac0b7836 */ /* 0x040fe20000000000 */
[----:B------:R-:W-:Y:S01]  /*6a40*/  ISETP.GE.U32.AND P2, PT, R5, 0x7fffff8b, PT ;  /* 0x7fffff8b0500780c */ /* 0x000fe20003f46070 */
[----:B------:R-:W-:Y:S01]  /*6a50*/  VIADD R5, R172, 0xffffffa5 ;  /* 0xffffffa5ac057836 */ /* 0x000fe20000000000 */
[----:B------:R-:W-:Y:S01]  /*6a60*/  ISETP.GE.U32.AND P6, PT, R4, 0x7fffff8c, PT ;  /* 0x7fffff8c0400780c */ /* 0x000fe20003fc6070 */
[----:B------:R2:W-:Y:S01]  /*6a70*/  LDGSTS.E [R173+0xc028], desc[UR16][R68.64], !P4 ;  /* 0x0c02800044ad7fae */ /* 0x0005e2000e1a1010 */
[----:B------:R-:W-:-:S02]  /*6a80*/  SEL R4, RZ, 0x4, P2 ;  /* 0x00000004ff047807 */ /* 0x000fc40001000000 */
[----:B------:R-:W-:Y:S01]  /*6a90*/  ISETP.GE.U32.AND P2, PT, R11, 0x7fffff87, PT ;  /* 0x7fffff870b00780c */ /* 0x000fe20003f46070 */
[----:B------:R-:W-:Y:S01]  /*6aa0*/  VIADD R11, R172, 0xffffffa1 ;  /* 0xffffffa1ac0b7836 */ /* 0x000fe20000000000 */
[----:B------:R-:W-:Y:S02]  /*6ab0*/  SEL R13, RZ, 0x1, P3 ;  /* 0x00000001ff0d7807 */ /* 0x000fe40001800000 */
[----:B------:R-:W-:Y:S02]  /*6ac0*/  SEL R10, RZ, 0x1fffe, P5 ;  /* 0x0001fffeff0a7807 */ /* 0x000fe40002800000 */
[----:B------:R-:W-:Y:S02]  /*6ad0*/  ISETP.GE.U32.AND P3, PT, R11, 0x7fffff82, PT ;  /* 0x7fffff820b00780c */ /* 0x000fe40003f66070 */
[----:B------:R-:W-:Y:S01]  /*6ae0*/  SEL R11, RZ, 0x4, P2 ;  /* 0x00000004ff0b7807 */ /* 0x000fe20001000000 */
[----:B------:R-:W-:Y:S01]  /*6af0*/  IMAD.IADD R9, R9, 0x1, R10 ;  /* 0x0000000109097824 */ /* 0x000fe200078e020a */
[----:B------:R-:W-:-:S02]  /*6b00*/  ISETP.GE.U32.AND P2, PT, R44, 0x7fffff81, PT ;  /* 0x7fffff812c00780c */ /* 0x000fc40003f46070 */
[----:B------:R-:W-:Y:S02]  /*6b10*/  ISETP.GE.U32.AND P5, PT, R5, 0x7fffff86, PT ;  /* 0x7fffff860500780c */ /* 0x000fe40003fa6070 */
[----:B------:R-:W-:Y:S02]  /*6b20*/  SEL R17, RZ, 0x1fffe, P3 ;  /* 0x0001fffeff117807 */ /* 0x000fe40001800000 */
[----:B------:R-:W-:Y:S02]  /*6b30*/  SEL R5, RZ, 0x7fff8, P6 ;  /* 0x0007fff8ff057807 */ /* 0x000fe40003000000 */
[----:B------:R-:W-:Y:S02]  /*6b40*/  ISETP.GE.U32.AND P3, PT, R16, 0x7fffff84, PT ;  /* 0x7fffff841000780c */ /* 0x000fe40003f66070 */
[----:B------:R-:W-:Y:S01]  /*6b50*/  ISETP.GE.U32.AND P6, PT, R12, 0x7fffff88, PT ;  /* 0x7fffff880c00780c */ /* 0x000fe20003fc6070 */
[----:B------:R-:W-:Y:S01]  /*6b60*/  VIADD R12, R172, 0xffffffa2 ;  /* 0xffffffa2ac0c7836 */ /* 0x000fe20000000000 */
[----:B------:R-:W-:-:S02]  /*6b70*/  SEL R16, RZ, 0x1, P2 ;  /* 0x00000001ff107807 */ /* 0x000fc40001000000 */
[----:B------:R-:W-:Y:S02]  /*6b80*/  SEL R14, RZ, 0x1fffe, P5 ;  /* 0x0001fffeff0e7807 */ /* 0x000fe40002800000 */
[----:B------:R-:W-:Y:S01]  /*6b90*/  ISETP.GE.U32.AND P5, PT, R12, 0x7fffff83, PT ;  /* 0x7fffff830c00780c */ /* 0x000fe20003fa6070 */
[----:B------:R-:W-:Y:S01]  /*6ba0*/  IMAD.IADD R16, R16, 0x1, R17 ;  /* 0x0000000110107824 */ /* 0x000fe200078e0211 */
[----:B------:R-:W-:Y:S01]  /*6bb0*/  SEL R12, RZ, 0x7fff8, P6 ;  /* 0x0007fff8ff0c7807 */ /* 0x000fe20003000000 */
[----:B------:R-:W-:Y:S01]  /*6bc0*/  IMAD.IADD R13, R13, 0x1, R14 ;  /* 0x000000010d0d7824 */ /* 0x000fe200078e020e */
[----:B------:R-:W-:Y:S02]  /*6bd0*/  LOP3.LUT R9, R9, 0x3, RZ, 0xc0, !PT ;  /* 0x0000000309097812 */ /* 0x000fe400078ec0ff */
[----:B------:R-:W-:Y:S02]  /*6be0*/  ISETP.GE.U32.AND P6, PT, R15, 0x7fffff95, PT ;  /* 0x7fffff950f00780c */ /* 0x000fe40003fc6070 */
[----:B------:R-:W-:-:S02]  /*6bf0*/  SEL R15, RZ, 0x4, P5 ;  /* 0x00000004ff0f7807 */ /* 0x000fc40002800000 */
[----:B------:R-:W-:Y:S02]  /*6c00*/  SEL R10, RZ, 0x7fff8, P3 ;  /* 0x0007fff8ff0a7807 */ /* 0x000fe40001800000 */
[----:B------:R-:W-:Y:S02]  /*6c10*/  LOP3.LUT R16, R16, 0x3, RZ, 0xc0, !PT ;  /* 0x0000000310107812 */ /* 0x000fe400078ec0ff */
[----:B------:R-:W-:Y:S02]  /*6c20*/  IADD3 R4, PT, PT, R9, R5, R4 ;  /* 0x0000000509047210 */ /* 0x000fe40007ffe004 */
[----:B------:R-:W-:Y:S02]  /*6c30*/  ISETP.GE.U32.AND P3, PT, R18, 0x7fffff90, PT ;  /* 0x7fffff901200780c */ /* 0x000fe40003f66070 */
[----:B------:R-:W-:Y:S01]  /*6c40*/  LOP3.LUT R13, R13, 0x3, RZ, 0xc0, !PT ;  /* 0x000000030d0d7812 */ /* 0x000fe200078ec0ff */
[----:B------:R-:W-:Y:S01]  /*6c50*/  IMAD.SHL.U32 R4, R4, 0x100, RZ ;  /* 0x0000010004047824 */ /* 0x000fe200078e00ff */
[----:B------:R-:W-:Y:S01]  /*6c60*/  IADD3 R10, PT, PT, R16, R10, R15 ;  /* 0x0000000a100a7210 */ /* 0x000fe20007ffe00f */
[----:B------:R2:W-:Y:S01]  /*6c70*/  LDGSTS.E [R173+0xc02c], desc[UR16][R70.64], !P6 ;  /* 0x0c02c00046ad7fae */ /* 0x0005e2000f1a1010 */
[----:B------:R-:W-:-:S02]  /*6c80*/  IADD3 R11, PT, PT, R13, R12, R11 ;  /* 0x0000000c0d0b7210 */ /* 0x000fc40007ffe00b */
[----:B------:R-:W-:Y:S02]  /*6c90*/  SEL R5, RZ, 0x7fff8, P3 ;  /* 0x0007fff8ff057807 */ /* 0x000fe40001800000 */
[----:B------:R-:W-:Y:S02]  /*6ca0*/  LOP3.LUT R7, R7, 0x3, RZ, 0xc0, !PT ;  /* 0x0000000307077812 */ /* 0x000fe400078ec0ff */
[----:B------:R-:W-:Y:S02]  /*6cb0*/  LOP3.LUT R10, R10, 0xf, RZ, 0xc0, !PT ;  /* 0x0000000f0a0a7812 */ /* 0x000fe400078ec0ff */
[----:B------:R-:W-:Y:S01]  /*6cc0*/  IADD3 R5, PT, PT, R7, R5, R6 ;  /* 0x0000000507057210 */ /* 0x000fe20007ffe006 */
[----:B------:R-:W-:Y:S01]  /*6cd0*/  VIADD R6, R172, 0xffffffb2 ;  /* 0xffffffb2ac067836 */ /* 0x000fe20000000000 */
[----:B------:R-:W-:Y:S01]  /*6ce0*/  LOP3.LUT R4, R4, 0xf00, RZ, 0xe2, !PT ;  /* 0x00000f0004047812 */ /* 0x000fe200078ee2ff */
[----:B------:R-:W-:Y:S01]  /*6cf0*/  IMAD R10, R11, 0x10, R10 ;  /* 0x000000100b0a7824 */ /* 0x000fe200078e020a */
[----:B------:R-:W-:-:S02]  /*6d00*/  ISETP.GE.U32.AND P3, PT, R8, 0x7fffff94, PT ;  /* 0x7fffff940800780c */ /* 0x000fc40003f66070 */
[----:B------:R-:W-:Y:S01]  /*6d10*/  ISETP.GE.U32.AND P5, PT, R6, 0x7fffff93, PT ;  /* 0x7fffff930600780c */ /* 0x000fe20003fa6070 */
[----:B------:R-:W-:Y:S01]  /*6d20*/  IMAD R5, R5, 0x1000, R4 ;  /* 0x0000100005057824 */ /* 0x000fe200078e0204 */
[----:B------:R-:W-:Y:S01]  /*6d30*/  LOP3.LUT R10, R10, 0xff, RZ, 0xc0, !PT ;  /* 0x000000ff0a0a7812 */ /* 0x000fe200078ec0ff */
[C---:B------:R-:W-:Y:S02]  /*6d40*/  VIADD R4, R172.reuse, 0xffffffb1 ;  /* 0xffffffb1ac047836 */ /* 0x040fe40000000000 */
[----:B------:R-:W-:Y:S02]  /*6d50*/  VIADD R172, R172, 0xffffffb0 ;  /* 0xffffffb0acac7836 */ /* 0x000fe40000000000 */
[----:B------:R-:W-:Y:S01]  /*6d60*/  IMAD.IADD R5, R5, 0x1, R10 ;  /* 0x0000000105057824 */ /* 0x000fe200078e020a */
[----:B------:R-:W-:Y:S02]  /*6d70*/  ISETP.GE.U32.AND P4, PT, R4, 0x7fffff92, PT ;  /* 0x7fffff920400780c */ /* 0x000fe40003f86070 */
[----:B------:R-:W-:Y:S01]  /*6d80*/  ISETP.GE.U32.AND P6, PT, R172, 0x7fffff91, PT ;  /* 0x7fffff91ac00780c */ /* 0x000fe20003fc6070 */
[----:B------:R2:W-:Y:S01]  /*6d90*/  LDGSTS.E [R173+0xc030], desc[UR16][R74.64], !P3 ;  /* 0x0c0300004aad7fae */ /* 0x0005e2000d9a1010 */
[----:B------:R-:W-:-:S02]  /*6da0*/  LOP3.LUT R23, R5, 0xffff, RZ, 0xc0, !PT ;  /* 0x0000ffff05177812 */ /* 0x000fc400078ec0ff */
[----:B------:R-:W-:Y:S01]  /*6db0*/  IADD3 R4, P3, PT, R54, UR62, RZ ;  /* 0x0000003e36047c10 */ /* 0x000fe2000ff7e0ff */
[----:B------:R2:W-:Y:S01]  /*6dc0*/  LDGSTS.E [R173+0xc034], desc[UR16][R76.64], !P5 ;  /* 0x0c0340004cad7fae */ /* 0x0005e2000e9a1010 */
[--C-:B------:R-:W-:Y:S02]  /*6dd0*/  SHF.R.U32.HI R6, RZ, 0xf, R23.reuse ;  /* 0x0000000fff067819 */ /* 0x100fe40000011617 */
[----:B------:R-:W-:Y:S02]  /*6de0*/  SHF.R.U32.HI R7, RZ, 0xe, R23 ;  /* 0x0000000eff077819 */ /* 0x000fe40000011617 */
[----:B------:R-:W-:Y:S01]  /*6df0*/  IADD3.X R5, PT, PT, R55, UR63, RZ, P3, !PT ;  /* 0x0000003f37057c10 */ /* 0x000fe20009ffe4ff */
[----:B------:R2:W-:Y:S01]  /*6e00*/  LDGSTS.E [R173+0xc038], desc[UR16][R80.64], !P4 ;  /* 0x0c03800050ad7fae */ /* 0x0005e2000e1a1010 */
[----:B------:R-:W-:Y:S02]  /*6e10*/  LOP3.LUT P3, RZ, R6, 0x1, RZ, 0xc0, !PT ;  /* 0x0000000106ff7812 */ /* 0x000fe4000786c0ff */
[----:B------:R-:W-:Y:S01]  /*6e20*/  LOP3.LUT P5, RZ, R7, 0x1, RZ, 0xc0, !PT ;  /* 0x0000000107ff7812 */ /* 0x000fe200078ac0ff */
[----:B------:R2:W-:Y:S01]  /*6e30*/  LDGSTS.E [R173+0xc03c], desc[UR16][R82.64], !P6 ;  /* 0x0c03c00052ad7fae */ /* 0x0005e2000f1a1010 */
[----:B------:R-:W-:-:S02]  /*6e40*/  IADD3 R8, P4, PT, R66, UR62, RZ ;  /* 0x0000003e42087c10 */ /* 0x000fc4000ff9e0ff */
[--C-:B------:R-:W-:Y:S02]  /*6e50*/  SHF.R.U32.HI R11, RZ, 0xd, R23.reuse ;  /* 0x0000000dff0b7819 */ /* 0x100fe40000011617 */
[----:B------:R-:W-:Y:S02]  /*6e60*/  IADD3.X R9, PT, PT, R67, UR63, RZ, P4, !PT ;  /* 0x0000003f43097c10 */ /* 0x000fe4000a7fe4ff */
[----:B------:R-:W-:Y:S02]  /*6e70*/  LOP3.LUT P4, RZ, R11, 0x1, RZ, 0xc0, !PT ;  /* 0x000000010bff7812 */ /* 0x000fe4000788c0ff */
[--C-:B------:R-:W-:Y:S01]  /*6e80*/  SHF.R.U32.HI R12, RZ, 0xc, R23.reuse ;  /* 0x0000000cff0c7819 */ /* 0x100fe20000011617 */
[----:B------:R2:W-:Y:S01]  /*6e90*/  LDGSTS.E [R173+0xc040], desc[UR16][R86.64], P3 ;  /* 0x0c04000056ad7fae */ /* 0x0005e200099a1010 */
[----:B------:R-:W-:Y:S02]  /*6ea0*/  SHF.R.U32.HI R13, RZ, 0xb, R23 ;  /* 0x0000000bff0d7819 */ /* 0x000fe40000011617 */
[----:B------:R-:W-:Y:S01]  /*6eb0*/  LOP3.LUT P3, RZ, R12, 0x1, RZ, 0xc0, !PT ;  /* 0x000000010cff7812 */ /* 0x000fe2000786c0ff */
[----:B------:R2:W-:Y:S01]  /*6ec0*/  LDGSTS.E [R173+0xc044], desc[UR16][R88.64], P5 ;  /* 0x0c04400058ad7fae */ /* 0x0005e2000a9a1010 */
[----:B------:R-:W-:-:S02]  /*6ed0*/  LOP3.LUT P5, RZ, R13, 0x1, RZ, 0xc0, !PT ;  /* 0x000000010dff7812 */ /* 0x000fc400078ac0ff */
[--C-:B------:R-:W-:Y:S02]  /*6ee0*/  SHF.R.U32.HI R13, RZ, 0xa, R23.reuse ;  /* 0x0000000aff0d7819 */ /* 0x100fe40000011617 */
[--C-:B------:R-:W-:Y:S01]  /*6ef0*/  SHF.R.U32.HI R14, RZ, 0x9, R23.reuse ;  /* 0x00000009ff0e7819 */ /* 0x100fe20000011617 */
[----:B------:R2:W-:Y:S01]  /*6f00*/  LDGSTS.E [R173+0xc048], desc[UR16][R92.64], P4 ;  /* 0x0c0480005cad7fae */ /* 0x0005e2000a1a1010 */
[----:B------:R-:W-:Y:S02]  /*6f10*/  LOP3.LUT P4, RZ, R13, 0x1, RZ, 0xc0, !PT ;  /* 0x000000010dff7812 */ /* 0x000fe4000788c0ff */
[--C-:B------:R-:W-:Y:S02]  /*6f20*/  SHF.R.U32.HI R15, RZ, 0x7, R23.reuse ;  /* 0x00000007ff0f7819 */ /* 0x100fe40000011617 */
[----:B------:R-:W-:Y:S01]  /*6f30*/  SHF.R.U32.HI R16, RZ, 0x6, R23 ;  /* 0x00000006ff107819 */ /* 0x000fe20000011617 */
[----:B------:R2:W-:Y:S01]  /*6f40*/  LDGSTS.E [R173+0xc04c], desc[UR16][R94.64], P3 ;  /* 0x0c04c0005ead7fae */ /* 0x0005e200099a1010 */
[----:B------:R-:W-:-:S02]  /*6f50*/  LOP3.LUT P3, RZ, R14, 0x1, RZ, 0xc0, !PT ;  /* 0x000000010eff7812 */ /* 0x000fc4000786c0ff */
[--C-:B------:R-:W-:Y:S01]  /*6f60*/  SHF.R.U32.HI R14, RZ, 0x8, R23.reuse ;  /* 0x00000008ff0e7819 */ /* 0x100fe20000011617 */
[----:B------:R2:W-:Y:S01]  /*6f70*/  LDGSTS.E [R173+0xc050], desc[UR16][R98.64], P5 ;  /* 0x0c05000062ad7fae */ /* 0x0005e2000a9a1010 */
[--C-:B------:R-:W-:Y:S02]  /*6f80*/  SHF.R.U32.HI R17, RZ, 0x5, R23.reuse ;  /* 0x00000005ff117819 */ /* 0x100fe40000011617 */
[----:B------:R-:W-:Y:S01]  /*6f90*/  LOP3.LUT P5, RZ, R14, 0x1, RZ, 0xc0, !PT ;  /* 0x000000010eff7812 */ /* 0x000fe200078ac0ff */
[----:B------:R2:W-:Y:S01]  /*6fa0*/  LDGSTS.E [R173+0xc054], desc[UR16][R100.64], P4 ;  /* 0x0c05400064ad7fae */ /* 0x0005e2000a1a1010 */
[----:B------:R-:W-:Y:S02]  /*6fb0*/  LOP3.LUT P4, RZ, R15, 0x1, RZ, 0xc0, !PT ;  /* 0x000000010fff7812 */ /* 0x000fe4000788c0ff */
[--C-:B------:R-:W-:Y:S02]  /*6fc0*/  SHF.R.U32.HI R21, RZ, 0x4, R23.reuse ;  /* 0x00000004ff157819 */ /* 0x100fe40000011617 */
[----:B------:R-:W-:Y:S01]  /*6fd0*/  SHF.R.U32.HI R22, RZ, 0x3, R23 ;  /* 0x00000003ff167819 */ /* 0x000fe20000011617 */
[----:B------:R2:W-:Y:S01]  /*6fe0*/  LDGSTS.E [R173+0xc058], desc[UR16][R104.64], P3 ;  /* 0x0c05800068ad7fae */ /* 0x0005e200099a1010 */
[----:B------:R-:W-:-:S02]  /*6ff0*/  LOP3.LUT P3, RZ, R16, 0x1, RZ, 0xc0, !PT ;  /* 0x0000000110ff7812 */ /* 0x000fc4000786c0ff */
[--C-:B------:R-:W-:Y:S02]  /*7000*/  SHF.R.U32.HI R25, RZ, 0x2, R23.reuse ;  /* 0x00000002ff197819 */ /* 0x100fe40000011617 */
[----:B------:R-:W-:Y:S01]  /*7010*/  SHF.R.U32.HI R26, RZ, 0x1, R23 ;  /* 0x00000001ff1a7819 */ /* 0x000fe20000011617 */
[----:B------:R2:W-:Y:S01]  /*7020*/  LDGSTS.E [R173+0xc05c], desc[UR16][R106.64], P5 ;  /* 0x0c05c0006aad7fae */ /* 0x0005e2000a9a1010 */
[----:B------:R-:W-:Y:S02]  /*7030*/  LOP3.LUT P5, RZ, R17, 0x1, RZ, 0xc0, !PT ;  /* 0x0000000111ff7812 */ /* 0x000fe400078ac0ff */
[----:B------:R-:W-:Y:S01]  /*7040*/  IADD3 R6, P6, PT, R60, UR62, RZ ;  /* 0x0000003e3c067c10 */ /* 0x000fe2000ffde0ff */
[----:B------:R2:W-:Y:S01]  /*7050*/  LDGSTS.E [R173+0xc060], desc[UR16][R110.64], P4 ;  /* 0x0c0600006ead7fae */ /* 0x0005e2000a1a1010 */
[----:B------:R-:W-:Y:S02]  /*7060*/  IADD3 R18, P4, PT, R96, UR62, RZ ;  /* 0x0000003e60127c10 */ /* 0x000fe4000ff9e0ff */
[----:B------:R-:W-:Y:S01]  /*7070*/  IADD3.X R7, PT, PT, R61, UR63, RZ, P6, !PT ;  /* 0x0000003f3d077c10 */ /* 0x000fe2000b7fe4ff */
[----:B------:R2:W-:Y:S01]  /*7080*/  LDGSTS.E [R173+0xc064], desc[UR16][R112.64], P3 ;  /* 0x0c06400070ad7fae */ /* 0x0005e200099a1010 */
[----:B------:R-:W-:-:S02]  /*7090*/  IADD3.X R19, PT, PT, R97, UR63, RZ, P4, !PT ;  /* 0x0000003f61137c10 */ /* 0x000fc4000a7fe4ff */
[----:B------:R-:W-:Y:S02]  /*70a0*/  LOP3.LUT P4, RZ, R21, 0x1, RZ, 0xc0, !PT ;  /* 0x0000000115ff7812 */ /* 0x000fe4000788c0ff */
[----:B------:R-:W-:Y:S01]  /*70b0*/  ISETP.GE.AND P3, PT, R3, R176, PT ;  /* 0x000000b00300720c */ /* 0x000fe20003f66270 */
[----:B------:R2:W-:Y:S01]  /*70c0*/  LDGSTS.E [R173+0xc068], desc[UR16][R114.64], P5 ;  /* 0x0c06800072ad7fae */ /* 0x0005e2000a9a1010 */
[----:B------:R-:W-:Y:S02]  /*70d0*/  ISETP.GT.AND P5, PT, R170, 0x5f, PT ;  /* 0x0000005faa00780c */ /* 0x000fe40003fa4270 */
[----:B------:R-:W-:Y:S02]  /*70e0*/  SEL R24, RZ, 0x4, P3 ;  /* 0x00000004ff187807 */ /* 0x000fe40001800000 */
[----:B------:R-:W-:Y:S02]  /*70f0*/  LOP3.LUT P3, RZ, R22, 0x1, RZ, 0xc0, !PT ;  /* 0x0000000116ff7812 */ /* 0x000fe4000786c0ff */
[----:B------:R-:W-:-:S02]  /*7100*/  SEL R27, R24, RZ, P5 ;  /* 0x000000ff181b7207 */ /* 0x000fc40002800000 */
[----:B------:R-:W-:Y:S01]  /*7110*/  LOP3.LUT P5, RZ, R25, 0x1, RZ, 0xc0, !PT ;  /* 0x0000000119ff7812 */ /* 0x000fe200078ac0ff */
[----:B------:R2:W-:Y:S01]  /*7120*/  LDGSTS.E [R173+0xc06c], desc[UR16][R116.64], P4 ;  /* 0x0c06c00074ad7fae */ /* 0x0005e2000a1a1010 */
[----:B------:R-:W-:Y:S02]  /*7130*/  IADD3 R22, P4, PT, R108, UR62, RZ ;  /* 0x0000003e6c167c10 */ /* 0x000fe4000ff9e0ff */
[----:B------:R-:W-:Y:S02]  /*7140*/  IADD3 R10, P6, PT, R72, UR62, RZ ;  /* 0x0000003e480a7c10 */ /* 0x000fe4000ffde0ff */
[----:B------:R-:W-:Y:S02]  /*7150*/  IADD3.X R23, PT, PT, R109, UR63, RZ, P4, !PT ;  /* 0x0000003f6d177c10 */ /* 0x000fe4000a7fe4ff */
[----:B------:R-:W-:Y:S01]  /*7160*/  LOP3.LUT P4, RZ, R26, 0x1, RZ, 0xc0, !PT ;  /* 0x000000011aff7812 */ /* 0x000fe2000788c0ff */
[----:B------:R2:W-:Y:S01]  /*7170*/  LDGSTS.E [R173+0xc070], desc[UR16][R160.64], P3 ;  /* 0x0c070000a0ad7fae */ /* 0x0005e200099a1010 */
[----:B------:R-:W-:-:S02]  /*7180*/  ISETP.NE.U32.AND P3, PT, R27, RZ, PT ;  /* 0x000000ff1b00720c */ /* 0x000fc40003f65070 */
[----:B------:R-:W-:Y:S01]  /*7190*/  IADD3.X R11, PT, PT, R73, UR63, RZ, P6, !PT ;  /* 0x0000003f490b7c10 */ /* 0x000fe2000b7fe4ff */
[----:B------:R2:W-:Y:S01]  /*71a0*/  LDGSTS.E [R173+0xc074], desc[UR16][R164.64], P5 ;  /* 0x0c074000a4ad7fae */ /* 0x0005e2000a9a1010 */
[----:B------:R-:W-:Y:S02]  /*71b0*/  IADD3 R12, P6, PT, R78, UR62, RZ ;  /* 0x0000003e4e0c7c10 */ /* 0x000fe4000ffde0ff */
[----:B------:R-:W-:Y:S02]  /*71c0*/  ISETP.GE.AND P5, PT, R170, 0x20, PT ;  /* 0x00000020aa00780c */ /* 0x000fe40003fa6270 */
[----:B------:R-:W-:Y:S02]  /*71d0*/  IADD3.X R13, PT, PT, R79, UR63, RZ, P6, !PT ;  /* 0x0000003f4f0d7c10 */ /* 0x000fe4000b7fe4ff */
[----:B------:R-:W-:Y:S01]  /*71e0*/  IADD3 R14, P6, PT, R84, UR62, RZ ;  /* 0x0000003e540e7c10 */ /* 0x000fe2000ffde0ff */
[----:B------:R2:W-:Y:S03]  /*71f0*/  LDGSTS.E [R173+0xc078], desc[UR16][R166.64], P4 ;  /* 0x0c078000a6ad7fae */ /* 0x0005e6000a1a1010 */
[----:B------:R-:W-:Y:S01]  /*7200*/  IADD3.X R15, PT, PT, R85, UR63, RZ, P6, !PT ;  /* 0x0000003f550f7c10 */ /* 0x000fe2000b7fe4ff */
[----:B------:R2:W-:Y:S01]  /*7210*/  LDGSTS.E [R173+0xc07c], desc[UR16][R168.64], !P2 ;  /* 0x0c07c000a8ad7fae */ /* 0x0005e2000d1a1010 */
[----:B------:R-:W-:-:S02]  /*7220*/  IADD3 R16, P6, PT, R90, UR62, RZ ;  /* 0x0000003e5a107c10 */ /* 0x000fc4000ffde0ff */
[----:B------:R-:W-:Y:S01]  /*7230*/  ISETP.GE.AND P2, PT, R170, 0x40, PT ;  /* 0x00000040aa00780c */ /* 0x000fe20003f46270 */
[----:B------:R-:W0:Y:S01]  /*7240*/  LDGDEPBAR ;  /* 0x00000000000079af */ /* 0x000e220000000000 */
[----:B------:R-:W-:Y:S02]  /*7250*/  IADD3.X R17, PT, PT, R91, UR63, RZ, P6, !PT ;  /* 0x0000003f5b117c10 */ /* 0x000fe4000b7fe4ff */
[----:B------:R-:W-:Y:S01]  /*7260*/  IADD3 R20, P6, PT, R102, UR62, RZ ;  /* 0x0000003e66147c10 */ /* 0x000fe2000ffde0ff */
[----:B------:R2:W-:Y:S03]  /*7270*/  LDGSTS.E [R239+0x8000], desc[UR16][R118.64], P3 ;  /* 0x0800000076ef7fae */ /* 0x0005e600099a1010 */
[----:B------:R-:W-:Y:S01]  /*7280*/  IADD3.X R21, PT, PT, R103, UR63, RZ, P6, !PT ;  /* 0x0000003f67157c10 */ /* 0x000fe2000b7fe4ff */
[----:B------:R2:W-:Y:S01]  /*7290*/  LDGSTS.E [R239+0x8400], desc[UR16][R124.64], P3 ;  /* 0x084000007cef7fae */ /* 0x0005e200099a1010 */
[----:B------:R-:W-:-:S03]  /*72a0*/  IADD3 R24, P6, PT, R120, UR62, RZ ;  /* 0x0000003e78187c10 */ /* 0x000fc6000ffde0ff */
[----:B------:R2:W-:Y:S01]  /*72b0*/  LDGSTS.E [R239+0x8800], desc[UR16][R126.64], P3 ;  /* 0x088000007eef7fae */ /* 0x0005e200099a1010 */
[----:B------:R-:W-:Y:S02]  /*72c0*/  IADD3.X R25, PT, PT, R121, UR63, RZ, P6, !PT ;  /* 0x0000003f79197c10 */ /* 0x000fe4000b7fe4ff */
[----:B------:R-:W-:Y:S01]  /*72d0*/  IADD3 R26, P6, PT, R122, UR62, RZ ;  /* 0x0000003e7a1a7c10 */ /* 0x000fe2000ffde0ff */
[----:B------:R2:W-:Y:S03]  /*72e0*/  LDGSTS.E [R239+0x8c00], desc[UR16][R128.64], P3 ;  /* 0x08c0000080ef7fae */ /* 0x0005e600099a1010 */
[----:B------:R-:W-:Y:S01]  /*72f0*/  IADD3.X R27, PT, PT, R123, UR63, RZ, P6, !PT ;  /* 0x0000003f7b1b7c10 */ /* 0x000fe2000b7fe4ff */
        /* <DEDUP_REMOVED lines=28> */
[----:B------:R-:W0:Y:S01]  /*74c0*/  LDGDEPBAR ;  /* 0x00000000000079af */ /* 0x000e220000000000 */
[----:B------:R-:W-:Y:S05]  /*74d0*/  @!P2 BRA `(.L_x_8) ;  /* 0x0000002c0038a947 */ /* 0x000fea0003800000 */
[----:B--2---:R-:W-:Y:S01]  /*74e0*/  SHF.R.S32.HI R4, RZ, 0x1f, R174 ;  /* 0x0000001fff047819 */ /* 0x004fe200000114ae */
[----:B------:R-:W-:Y:S01]  /*74f0*/  IMAD.U32 R109, RZ, RZ, UR30 ;  /* 0x0000001eff6d7e24 */ /* 0x000fe2000f8e00ff */
[C---:B------:R-:W-:Y:S01]  /*7500*/  IADD3 R46, P4, PT, R174.reuse, R237, RZ ;  /* 0x000000edae2e7210 */ /* 0x040fe20007f9e0ff */
[----:B------:R-:W-:Y:S01]  /*7510*/  IMAD.U32 R111, RZ, RZ, UR31 ;  /* 0x0000001fff6f7e24 */ /* 0x000fe2000f8e00ff */
[C---:B------:R-:W-:Y:S01]  /*7520*/  IADD3 R48, P6, PT, R174.reuse, R221, RZ ;  /* 0x000000ddae307210 */ /* 0x040fe20007fde0ff */
[----:B------:R-:W-:Y:S01]  /*7530*/  IMAD.U32 R113, RZ, RZ, UR32 ;  /* 0x00000020ff717e24 */ /* 0x000fe2000f8e00ff */
[C---:B------:R-:W-:Y:S01]  /*7540*/  IADD3 R52, P3, PT, R174.reuse, R219, RZ ;  /* 0x000000dbae347210 */ /* 0x040fe20007f7e0ff */
[----:B------:R-:W-:Y:S01]  /*7550*/  IMAD.U32 R115, RZ, RZ, UR33 ;  /* 0x00000021ff737e24 */ /* 0x000fe2000f8e00ff */
[-C--:B------:R-:W-:Y:S01]  /*7560*/  LEA.HI.X.SX32 R45, R237, R4.reuse, 0x1, P4 ;  /* 0x00000004ed2d7211 */ /* 0x080fe200020f0eff */
[----:B------:R-:W-:Y:S01]  /*7570*/  IMAD.U32 R117, RZ, RZ, UR34 ;  /* 0x00000022ff757e24 */ /* 0x000fe2000f8e00ff */
[-C--:B------:R-:W-:Y:S01]  /*7580*/  LEA.HI.X.SX32 R47, R221, R4.reuse, 0x1, P6 ;  /* 0x00000004dd2f7211 */ /* 0x080fe200030f0eff */
[----:B------:R-:W-:Y:S01]  /*7590*/  IMAD.U32 R119, RZ, RZ, UR35 ;  /* 0x00000023ff777e24 */ /* 0x000fe2000f8e00ff */
[-C--:B------:R-:W-:Y:S01]  /*75a0*/  LEA.HI.X.SX32 R51, R219, R4.reuse, 0x1, P3 ;  /* 0x00000004db337211 */ /* 0x080fe200018f0eff */
        /* <DEDUP_REMOVED lines=30> */
[----:B------:R-:W1:Y:S01]  /*7790*/  LDCU.128 UR4, c[0x0][0x380] ;  /* 0x00007000ff0477ac */ /* 0x000e620008000c00 */
        /* <DEDUP_REMOVED lines=21> */
[----:B-1----:R-:W-:Y:S01]  /*78f0*/  UIMAD.WIDE.U32 UR8, UR13, 0xc, UR6 ;  /* 0x0000000c0d0878a5 */ /* 0x002fe2000f8e0006 */
[C---:B------:R-:W-:Y:S01]  /*7900*/  IADD3 R92, P3, PT, R174.reuse, R191, RZ ;  /* 0x000000bfae5c7210 */ /* 0x040fe20007f7e0ff */
[----:B------:R-:W-:Y:S01]  /*7910*/  UIMAD UR23, UR66, 0xc, URZ ;  /* 0x0000000c421778a4 */ /* 0x000fe2000f8e02ff */
[-C--:B------:R-:W-:Y:S01]  /*7920*/  LEA.HI.X.SX32 R85, R197, R4.reuse, 0x1, P4 ;  /* 0x00000004c5557211 */ /* 0x080fe200020f0eff */
[----:B------:R-:W-:Y:S01]  /*7930*/  UIMAD UR21, UR65, 0xc, URZ ;  /* 0x0000000c411578a4 */ /* 0x000fe2000f8e02ff */
[-C--:B------:R-:W-:Y:S01]  /*7940*/  LEA.HI.X.SX32 R87, R195, R4.reuse, 0x1, P6 ;  /* 0x00000004c3577211 */ /* 0x080fe200030f0eff */
[----:B------:R-:W-:Y:S01]  /*7950*/  UMOV UR18, 0x1 ;  /* 0x0000000100127882 */ /* 0x000fe20000000000 */
[-C--:B------:R-:W-:Y:S01]  /*7960*/  LEA.HI.X.SX32 R91, R191, R4.reuse, 0x1, P3 ;  /* 0x00000004bf5b7211 */ /* 0x080fe200018f0eff */
[----:B------:R-:W-:Y:S01]  /*7970*/  UMOV UR19, 0x2 ;  /* 0x0000000200137882 */ /* 0x000fe20000000000 */
[C---:B------:R-:W-:Y:S01]  /*7980*/  IADD3 R94, P4, PT, R174.reuse, R189, RZ ;  /* 0x000000bdae5e7210 */ /* 0x040fe20007f9e0ff */
[----:B------:R-:W-:Y:S01]  /*7990*/  UMOV UR6, URZ ;  /* 0x000000ff00067c82 */ /* 0x000fe20008000000 */
[C---:B------:R-:W-:Y:S01]  /*79a0*/  IADD3 R96, P6, PT, R174.reuse, R187, RZ ;  /* 0x000000bbae607210 */ /* 0x040fe20007fde0ff */
[----:B------:R-:W-:Y:S01]  /*79b0*/  UMOV UR7, URZ ;  /* 0x000000ff00077c82 */ /* 0x000fe20008000000 */
[----:B------:R-:W-:Y:S01]  /*79c0*/  IADD3 R100, P3, PT, R174, R183, RZ ;  /* 0x000000b7ae647210 */ /* 0x000fe20007f7e0ff */
[----:B------:R-:W-:Y:S01]  /*79d0*/  UIADD3 UR23, UPT, UPT, UR9, UR23, URZ ;  /* 0x0000001709177290 */ /* 0x000fe2000fffe0ff */
[-C--:B------:R-:W-:Y:S01]  /*79e0*/  LEA.HI.X.SX32 R93, R189, R4.reuse, 0x1, P4 ;  /* 0x00000004bd5d7211 */ /* 0x080fe200020f0eff */
[----:B------:R-:W-:Y:S01]  /*79f0*/  UMOV UR22, UR8 ;  /* 0x0000000800167c82 */ /* 0x000fe20008000000 */
[----:B------:R-:W-:-:S02]  /*7a00*/  LEA.HI.X.SX32 R95, R187, R4, 0x1, P6 ;  /* 0x00000004bb5f7211 */ /* 0x000fc400030f0eff */
[-C--:B------:R-:W-:Y:S02]  /*7a10*/  LEA.HI.X.SX32 R99, R183, R4.reuse, 0x1, P3 ;  /* 0x00000004b7637211 */ /* 0x080fe400018f0eff */
[C---:B------:R-:W-:Y:S02]  /*7a20*/  IADD3 R102, P4, PT, R174.reuse, R181, RZ ;  /* 0x000000b5ae667210 */ /* 0x040fe40007f9e0ff */
[C---:B------:R-:W-:Y:S02]  /*7a30*/  IADD3 R104, P6, PT, R174.reuse, R179, RZ ;  /* 0x000000b3ae687210 */ /* 0x040fe40007fde0ff */
[----:B------:R-:W-:Y:S02]  /*7a40*/  IADD3 R108, P3, PT, R174, R175, RZ ;  /* 0x000000afae6c7210 */ /* 0x000fe40007f7e0ff */
[-C--:B------:R-:W-:Y:S02]  /*7a50*/  LEA.HI.X.SX32 R101, R181, R4.reuse, 0x1, P4 ;  /* 0x00000004b5657211 */ /* 0x080fe400020f0eff */
[----:B------:R-:W-:-:S02]  /*7a60*/  LEA.HI.X.SX32 R103, R179, R4, 0x1, P6 ;  /* 0x00000004b3677211 */ /* 0x000fc400030f0eff */
[----:B------:R-:W-:Y:S02]  /*7a70*/  LEA.HI.X.SX32 R107, R175, R4, 0x1, P3 ;  /* 0x00000004af6b7211 */ /* 0x000fe400018f0eff */
[----:B------:R-:W-:Y:S02]  /*7a80*/  SHF.R.S32.HI R6, RZ, 0x1f, R171 ;  /* 0x0000001fff067819 */ /* 0x000fe400000114ab */
[C---:B------:R-:W-:Y:S02]  /*7a90*/  IADD3 R110, P3, PT, R171.reuse, UR30, RZ ;  /* 0x0000001eab6e7c10 */ /* 0x040fe4000ff7e0ff */
[C---:B------:R-:W-:Y:S02]  /*7aa0*/  IADD3 R112, P6, PT, R171.reuse, UR31, RZ ;  /* 0x0000001fab707c10 */ /* 0x040fe4000ffde0ff */
[----:B------:R-:W-:Y:S02]  /*7ab0*/  IADD3 R114, P4, PT, R171, UR32, RZ ;  /* 0x00000020ab727c10 */ /* 0x000fe4000ff9e0ff */
[----:B------:R-:W-:-:S02]  /*7ac0*/  LEA.HI.X.SX32 R109, R109, R6, 0x1, P3 ;  /* 0x000000066d6d7211 */ /* 0x000fc400018f0eff */
[-C--:B------:R-:W-:Y:S02]  /*7ad0*/  LEA.HI.X.SX32 R111, R111, R6.reuse, 0x1, P6 ;  /* 0x000000066f6f7211 */ /* 0x080fe400030f0eff */
[----:B------:R-:W-:Y:S02]  /*7ae0*/  LEA.HI.X.SX32 R113, R113, R6, 0x1, P4 ;  /* 0x0000000671717211 */ /* 0x000fe400020f0eff */
[C---:B------:R-:W-:Y:S02]  /*7af0*/  IADD3 R116, P3, PT, R171.reuse, UR33, RZ ;  /* 0x00000021ab747c10 */ /* 0x040fe4000ff7e0ff */
[C---:B------:R-:W-:Y:S02]  /*7b00*/  IADD3 R118, P6, PT, R171.reuse, UR34, RZ ;  /* 0x00000022ab767c10 */ /* 0x040fe4000ffde0ff */
[----:B------:R-:W-:Y:S02]  /*7b10*/  IADD3 R120, P4, PT, R171, UR35, RZ ;  /* 0x00000023ab787c10 */ /* 0x000fe4000ff9e0ff */
[----:B------:R-:W-:-:S02]  /*7b20*/  IADD3 R50, P2, PT, R174, R235, RZ ;  /* 0x000000ebae327210 */ /* 0x000fc40007f5e0ff */
[-C--:B------:R-:W-:Y:S02]  /*7b30*/  LEA.HI.X.SX32 R115, R115, R6.reuse, 0x1, P3 ;  /* 0x0000000673737211 */ /* 0x080fe400018f0eff */
[-C--:B------:R-:W-:Y:S02]  /*7b40*/  LEA.HI.X.SX32 R117, R117, R6.reuse, 0x1, P6 ;  /* 0x0000000675757211 */ /* 0x080fe400030f0eff */
[----:B------:R-:W-:Y:S02]  /*7b50*/  LEA.HI.X.SX32 R119, R119, R6, 0x1, P4 ;  /* 0x0000000677777211 */ /* 0x000fe400020f0eff */
[----:B------:R-:W-:Y:S02]  /*7b60*/  LEA.HI.X.SX32 R49, R235, R4, 0x1, P2 ;  /* 0x00000004eb317211 */ /* 0x000fe400010f0eff */
[C---:B------:R-:W-:Y:S02]  /*7b70*/  IADD3 R122, P3, PT, R171.reuse, UR36, RZ ;  /* 0x00000024ab7a7c10 */ /* 0x040fe4000ff7e0ff */
[----:B------:R-:W-:-:S02]  /*7b80*/  IADD3 R124, P6, PT, R171, UR37, RZ ;  /* 0x00000025ab7c7c10 */ /* 0x000fc4000ffde0ff */
[----:B------:R-:W-:Y:S02]  /*7b90*/  IADD3 R126, P4, PT, R171, UR38, RZ ;  /* 0x00000026ab7e7c10 */ /* 0x000fe4000ff9e0ff */
[----:B------:R-:W-:Y:S02]  /*7ba0*/  IADD3 R58, P2, PT, R174, R231, RZ ;  /* 0x000000e7ae3a7210 */ /* 0x000fe40007f5e0ff */
[-C--:B------:R-:W-:Y:S02]  /*7bb0*/  LEA.HI.X.SX32 R121, R121, R6.reuse, 0x1, P3 ;  /* 0x0000000679797211 */ /* 0x080fe400018f0eff */
[-C--:B------:R-:W-:Y:S02]  /*7bc0*/  LEA.HI.X.SX32 R123, R123, R6.reuse, 0x1, P6 ;  /* 0x000000067b7b7211 */ /* 0x080fe400030f0eff */
[----:B------:R-:W-:Y:S02]  /*7bd0*/  LEA.HI.X.SX32 R125, R125, R6, 0x1, P4 ;  /* 0x000000067d7d7211 */ /* 0x000fe400020f0eff */
[----:B------:R-:W-:-:S02]  /*7be0*/  LEA.HI.X.SX32 R57, R231, R4, 0x1, P2 ;  /* 0x00000004e7397211 */ /* 0x000fc400010f0eff */
[C---:B------:R-:W-:Y:S02]  /*7bf0*/  IADD3 R128, P3, PT, R171.reuse, UR39, RZ ;  /* 0x00000027ab807c10 */ /* 0x040fe4000ff7e0ff */
[C---:B------:R-:W-:Y:S02]  /*7c00*/  IADD3 R130, P6, PT, R171.reuse, UR40, RZ ;  /* 0x00000028ab827c10 */ /* 0x040fe4000ffde0ff */
[----:B------:R-:W-:Y:S02]  /*7c10*/  IADD3 R132, P4, PT, R171, UR41, RZ ;  /* 0x00000029ab847c10 */ /* 0x000fe4000ff9e0ff */
[----:B------:R-:W-:Y:S02]  /*7c20*/  IADD3 R66, P2, PT, R174, R227, RZ ;  /* 0x000000e3ae427210 */ /* 0x000fe40007f5e0ff */
[-C--:B------:R-:W-:Y:S02]  /*7c30*/  LEA.HI.X.SX32 R127, R127, R6.reuse, 0x1, P3 ;  /* 0x000000067f7f7211 */ /* 0x080fe400018f0eff */
[----:B------:R-:W-:-:S02]  /*7c40*/  LEA.HI.X.SX32 R129, R129, R6, 0x1, P6 ;  /* 0x0000000681817211 */ /* 0x000fc400030f0eff */
[----:B------:R-:W-:Y:S02]  /*7c50*/  LEA.HI.X.SX32 R131, R131, R6, 0x1, P4 ;  /* 0x0000000683837211 */ /* 0x000fe400020f0eff */
        /* <DEDUP_REMOVED lines=29> */
[----:B------:R-:W-:Y:S02]  /*7e30*/  SHF.R.S32.HI R5, RZ, 0x1f, R170 ;  /* 0x0000001fff057819 */ /* 0x000fe400000114aa */
[-C--:B------:R-:W-:Y:S02]  /*7e40*/  LEA.HI.X.SX32 R151, R151, R6.reuse, 0x1, P3 ;  /* 0x0000000697977211 */ /* 0x080fe400018f0eff */
[-C--:B------:R-:W-:Y:S02]  /*7e50*/  LEA.HI.X.SX32 R153, R153, R6.reuse, 0x1, P6 ;  /* 0x0000000699997211 */ /* 0x080fe400030f0eff */
[----:B------:R-:W-:Y:S02]  /*7e60*/  LEA.HI.X.SX32 R155, R155, R6, 0x1, P4 ;  /* 0x000000069b9b7211 */ /* 0x000fe400020f0eff */
[----:B------:R-:W-:Y:S02]  /*7e70*/  LEA.HI.X.SX32 R97, R185, R4, 0x1, P2 ;  /* 0x00000004b9617211 */ /* 0x000fe400010f0eff */
[----:B------:R-:W-:-:S02]  /*7e80*/  IADD3 R158, P3, PT, R171, UR54, RZ ;  /* 0x00000036ab9e7c10 */ /* 0x000fc4000ff7e0ff */
[C---:B------:R-:W-:Y:S02]  /*7e90*/  IADD3 R160, P6, PT, R171.reuse, UR55, RZ ;  /* 0x00000037aba07c10 */ /* 0x040fe4000ffde0ff */
[----:B------:R-:W-:Y:S02]  /*7ea0*/  IADD3 R162, P4, PT, R171, UR56, RZ ;  /* 0x00000038aba27c10 */ /* 0x000fe4000ff9e0ff */
[----:B------:R-:W-:Y:S02]  /*7eb0*/  IADD3 R106, P2, PT, R174, R177, RZ ;  /* 0x000000b1ae6a7210 */ /* 0x000fe40007f5e0ff */
[----:B------:R-:W-:Y:S01]  /*7ec0*/  LEA.HI R170, R5, R170, RZ, 0x5 ;  /* 0x000000aa05aa7211 */ /* 0x000fe200078f28ff */
[----:B------:R-:W-:Y:S01]  /*7ed0*/  IMAD.MOV.U32 R5, RZ, RZ, RZ ;  /* 0x000000ffff057224 */ /* 0x000fe200078e00ff */
[-C--:B------:R-:W-:Y:S02]  /*7ee0*/  LEA.HI.X.SX32 R157, R157, R6.reuse, 0x1, P3 ;  /* 0x000000069d9d7211 */ /* 0x080fe400018f0eff */
[----:B------:R-:W-:-:S02]  /*7ef0*/  LEA.HI.X.SX32 R159, R159, R6, 0x1, P6 ;  /* 0x000000069f9f7211 */ /* 0x000fc400030f0eff */
[----:B------:R-:W-:Y:S02]  /*7f00*/  LEA.HI.X.SX32 R161, R161, R6, 0x1, P4 ;  /* 0x00000006a1a17211 */ /* 0x000fe400020f0eff */
[----:B------:R-:W-:Y:S02]  /*7f10*/  LEA.HI.X.SX32 R105, R177, R4, 0x1, P2 ;  /* 0x00000004b1697211 */ /* 0x000fe400010f0eff */
[C---:B------:R-:W-:Y:S02]  /*7f20*/  IADD3 R164, P3, PT, R171.reuse, UR57, RZ ;  /* 0x00000039aba47c10 */ /* 0x040fe4000ff7e0ff */
[C---:B------:R-:W-:Y:S02]  /*7f30*/  IADD3 R166, P6, PT, R171.reuse, UR58, RZ ;  /* 0x0000003aaba67c10 */ /* 0x040fe4000ffde0ff */
[----:B------:R-:W-:Y:S02]  /*7f40*/  IADD3 R168, P4, PT, R171, UR59, RZ ;  /* 0x0000003baba87c10 */ /* 0x000fe4000ff9e0ff */
[----:B------:R-:W-:-:S02]  /*7f50*/  SHF.R.S32.HI R43, RZ, 0x5, R170 ;  /* 0x00000005ff2b7819 */ /* 0x000fc400000114aa */
[----:B------:R-:W-:Y:S01]  /*7f60*/  IADD3 R4, P2, PT, R171, UR12, RZ ;  /* 0x0000000cab047c10 */ /* 0x000fe2000ff5e0ff */
[----:B------:R-:W-:Y:S01]  /*7f70*/  UIMAD.WIDE.U32 UR12, UR67, 0xc, UR4 ;  /* 0x0000000c430c78a5 */ /* 0x000fe2000f8e0004 */
[-C--:B------:R-:W-:Y:S02]  /*7f80*/  LEA.HI.X.SX32 R163, R163, R6.reuse, 0x1, P3 ;  /* 0x00000006a3a37211 */ /* 0x080fe400018f0eff */
[-C--:B------:R-:W-:Y:S01]  /*7f90*/  LEA.HI.X.SX32 R165, R165, R6.reuse, 0x1, P6 ;  /* 0x00000006a5a57211 */ /* 0x080fe200030f0eff */
[----:B------:R-:W-:Y:S01]  /*7fa0*/  IMAD.SHL.U32 R170, R4, 0x4, RZ ;  /* 0x0000000404aa7824 */ /* 0x000fe200078e00ff */
[-C--:B------:R-:W-:Y:S01]  /*7fb0*/  LEA.HI.X.SX32 R167, R167, R6.reuse, 0x1, P4 ;  /* 0x00000006a7a77211 */ /* 0x080fe200020f0eff */
[----:B------:R-:W-:Y:S01]  /*7fc0*/  UMOV UR5, URZ ;  /* 0x000000ff00057c82 */ /* 0x000fe20008000000 */
[C---:B------:R-:W-:Y:S01]  /*7fd0*/  VIMNMX R42, PT, PT, R43.reuse, 0x2, !PT ;  /* 0x000000022b2a7848 */ /* 0x040fe20007fe0100 */
[----:B------:R-:W-:Y:S01]  /*7fe0*/  VIADD R43, R43, 0xfffffffd ;  /* 0xfffffffd2b2b7836 */ /* 0x000fe20000000000 */
[----:B------:R-:W-:Y:S01]  /*7ff0*/  LEA.HI.X.SX32 R169, R169, R6, 0x1, P2 ;  /* 0x00000006a9a97211 */ /* 0x000fe200010f0eff */
[----:B------:R-:W-:Y:S01]  /*8000*/  UIADD3 UR21, UPT, UPT, UR13, UR21, URZ ;  /* 0x000000150d157290 */ /* 0x000fe2000fffe0ff */
[----:B------:R-:W-:Y:S01]  /*8010*/  SHF.L.U64.HI R41, R171, 0x2, R6 ;  /* 0x00000002ab297819 */ /* 0x000fe20000010206 */
[----:B------:R-:W-:Y:S01]  /*8020*/  IMAD.MOV.U32 R171, RZ, RZ, RZ ;  /* 0x000000ffffab7224 */ /* 0x000fe200078e00ff */
[C---:B------:R-:W-:Y:S01]  /*8030*/  SHF.L.U64.HI R45, R46.reuse, 0x2, R45 ;  /* 0x000000022e2d7819 */ /* 0x040fe2000001022d */
[----:B------:R-:W-:Y:S01]  /*8040*/  IMAD.SHL.U32 R46, R46, 0x4, RZ ;  /* 0x000000042e2e7824 */ /* 0x000fe200078e00ff */
        /* <DEDUP_REMOVED lines=122> */
[----:B------:R-:W-:Y:S01]  /*87f0*/  SHF.L.U64.HI R169, R4, 0x2, R169 ;  /* 0x0000000204a97819 */ /* 0x000fe200000102a9 */
[----:B------:R-:W-:Y:S01]  /*8800*/  VIADD R42, R42, 0xffffffff ;  /* 0xffffffff2a2a7836 */ /* 0x000fe20000000000 */
[----:B------:R-:W-:-:S06]  /*8810*/  UMOV UR20, UR12 ;  /* 0x0000000c00147c82 */ /* 0x000fcc0008000000 */
.L_x_11:
[----:B------:R-:W-:Y:S01]  /*8820*/  IMAD.U32 R5, R5, -0x80000000, RZ ;  /* 0x8000000005057824 */ /* 0x000fe200078e00ff */
[----:B------:R-:W-:-:S03]  /*8830*/  UIADD3 UR6, UPT, UPT, UR6, 0x1, URZ ;  /* 0x0000000106067890 */ /* 0x000fc6000fffe0ff */
[----:B------:R-:W1:Y:S01]  /*8840*/  SYNCS.PHASECHK.TRANS64.TRYWAIT P2, [UR14], R5 ;  /* 0x00000005ff0075a7 */ /* 0x000e62000804110e */
[----:B------:R-:W-:-:S04]  /*8850*/  UISETP.GT.AND UP1, UPT, UR6, 0x1, UPT ;  /* 0x000000010600788c */ /* 0x000fc8000bf24270 */
[----:B------:R-:W-:-:S04]  /*8860*/  USEL UR6, UR6, URZ, !UP1 ;  /* 0x000000ff06067287 */ /* 0x000fc8000c800000 */
[----:B------:R-:W-:Y:S01]  /*8870*/  ULEA UR4, UR6, UR10, 0xe ;  /* 0x0000000a06047291 */ /* 0x000fe2000f8e70ff */
[----:B-1----:R-:W-:Y:S11]  /*8880*/  @!P2 BRA `(.L_x_9) ;  /* 0x000000540000a947 */ /* 0x002ff60003800000 */
.L_x_17:
[----:B------:R-:W-:-:S04]  /*8890*/  DEPBAR.LE SB0, 0x2 ;  /* 0x000080800000791a */ /* 0x000fc80000000000 */
[----:B------:R-:W-:Y:S01]  /*88a0*/  LEA R173, R38, UR4, 0x7 ;  /* 0x0000000426ad7c11 */ /* 0x000fe2000f8e38ff */
[----:B------:R-:W-:Y:S01]  /*88b0*/  BAR.SYNC.DEFER_BLOCKING 0x0 ;  /* 0x0000000000007b1d */ /* 0x000fe20000010000 */
[----:B------:R-:W-:Y:S02]  /*88c0*/  UIADD3 UR5, UPT, UPT, UR5, 0x1, URZ ;  /* 0x0000000105057890 */ /* 0x000fe4000fffe0ff */
[----:B------:R-:W-:Y:S02]  /*88d0*/  ULEA UR14, UR18, UR10, 0x3 ;  /* 0x0000000a120e7291 */ /* 0x000fe4000f8e18ff */
[----:B------:R-:W-:Y:S02]  /*88e0*/  UISETP.GT.AND UP1, UPT, UR5, 0x2, UPT ;  /* 0x000000020500788c */ /* 0x000fe4000bf24270 */
[----:B------:R-:W-:Y:S02]  /*88f0*/  UIADD3 UR14, UPT, UPT, UR14, 0x14000, URZ ;  /* 0x000140000e0e7890 */ /* 0x000fe4000fffe0ff */
[----:B------:R-:W-:Y:S01]  /*8900*/  USEL UR5, UR5, URZ, !UP1 ;  /* 0x000000ff05057287 */ /* 0x000fe2000c800000 */
[----:B------:R-:W-:Y:S01]  /*8910*/  UMOV UR4, UR7 ;  /* 0x0000000700047c82 */ /* 0x000fe20008000000 */
        /* <DEDUP_REMOVED lines=8> */
[----:B-1----:R1:W-:Y:S01]  /*89a0*/  STTM.x32 tmem[UR11+0x80], R4 ;  /* 0x00008004000079ed */ /* 0x0023e200082c000b */
[----:B------:R-:W2:Y:S02]  /*89b0*/  FENCE.VIEW.ASYNC.T ;  /* 0x00000000000073c6 */ /* 0x000ea40000000200 */
[----:B--2---:R-:W-:Y:S06]  /*89c0*/  BAR.SYNC.DEFER_BLOCKING 0x0 ;  /* 0x0000000000007b1d */ /* 0x004fec0000010000 */
[----:B------:R-:W-:Y:S05]  /*89d0*/  @P1 BRA `(.L_x_10) ;  /* 0x00000000007c1947 */ /* 0x000fea0003800000 */
[----:B------:R-:W-:Y:S02]  /*89e0*/  ULEA UR7, UR5, UR10, 0xe ;  /* 0x0000000a05077291 */ /* 0x000fe4000f8e70ff */
[----:B------:R-:W-:Y:S02]  /*89f0*/  UIADD3 UR32, UPT, UPT, UR15, 0x88, URZ ;  /* 0x000000880f207890 */ /* 0x000fe4000fffe0ff */
[----:B------:R-:W-:Y:S02]  /*8a00*/  USHF.R.U32.HI UR7, URZ, 0x4, UR7 ;  /* 0x00000004ff077899 */ /* 0x000fe40008011607 */
[----:B------:R-:W-:Y:S02]  /*8a10*/  UIADD3 UR33, UPT, UPT, UR15, 0x90, URZ ;  /* 0x000000900f217890 */ /* 0x000fe4000fffe0ff */
[----:B------:R-:W-:Y:S02]  /*8a20*/  USGXT.U32 UR12, UR7, 0xe ;  /* 0x0000000e070c789a */ /* 0x000fe40008000000 */
[----:B------:R-:W-:-:S02]  /*8a30*/  UIADD3 UR38, UPT, UPT, UR15, 0x98, URZ ;  /* 0x000000980f267890 */ /* 0x000fc4000fffe0ff */
[----:B------:R-:W-:Y:S01]  /*8a40*/  UIADD3 UR24, UP1, UPT, UR12, 0x2, URZ ;  /* 0x000000020c187890 */ /* 0x000fe2000ff3e0ff */
[----:B------:R-:W-:Y:S01]  /*8a50*/  UMOV UR7, URZ ;  /* 0x000000ff00077c82 */ /* 0x000fe20008000000 */
[----:B------:R-:W-:Y:S02]  /*8a60*/  UMOV UR30, 0x0 ;  /* 0x00000000001e7882 */ /* 0x000fe40000000000 */
[----:B------:R-:W-:Y:S02]  /*8a70*/  UIADD3.X UR25, UPT, UPT, UR7, 0x40004040, URZ, UP1, !UPT ;  /* 0x4000404007197890 */ /* 0x000fe40008ffe4ff */
[----:B------:R-:W-:Y:S02]  /*8a80*/  UIADD3 UR26, UP1, UPT, UR24, 0x2, URZ ;  /* 0x00000002181a7890 */ /* 0x000fe4000ff3e0ff */
[----:B------:R-:W-:Y:S02]  /*8a90*/  UIADD3 UR28, UP2, UPT, UR24, 0x4, URZ ;  /* 0x00000004181c7890 */ /* 0x000fe4000ff5e0ff */
[----:B------:R-:W-:-:S02]  /*8aa0*/  UIADD3.X UR27, UPT, UPT, UR25, URZ, URZ, UP1, !UPT ;  /* 0x000000ff191b7290 */ /* 0x000fc40008ffe4ff */
[----:B------:R-:W-:Y:S01]  /*8ab0*/  UIADD3.X UR29, UPT, UPT, UR25, URZ, URZ, UP2, !UPT ;  /* 0x000000ff191d7290 */ /* 0x000fe200097fe4ff */
[----:B------:R-:W-:Y:S01]  /*8ac0*/  UMOV UR31, 0x8200910 ;  /* 0x08200910001f7882 */ /* 0x000fe20000000000 */
[----:B------:R-:W-:Y:S01]  /*8ad0*/  UMOV UR13, 0x40004040 ;  /* 0x40004040000d7882 */ /* 0x000fe20000000000 */
[----:B------:R-:W-:Y:S01]  /*8ae0*/  UMOV UR34, 0x0 ;  /* 0x0000000000227882 */ /* 0x000fe20000000000 */
[----:B------:R-:W-:Y:S01]  /*8af0*/  UMOV UR35, 0x8200910 ;  /* 0x0820091000237882 */ /* 0x000fe20000000000 */
[----:B------:R-:W-:Y:S01]  /*8b00*/  UMOV UR36, 0x0 ;  /* 0x0000000000247882 */ /* 0x000fe20000000000 */
[----:B------:R-:W-:Y:S01]  /*8b10*/  UMOV UR37, 0x8200910 ;  /* 0x0820091000257882 */ /* 0x000fe20000000000 */
[----:B------:R-:W-:Y:S01]  /*8b20*/  UMOV UR8, UR14 ;  /* 0x0000000e00087c82 */ /* 0x000fe20008000000 */
[----:B------:R-:W-:Y:S01]  /*8b30*/  UMOV UR9, URZ ;  /* 0x000000ff00097c82 */ /* 0x000fe20008000000 */
[----:B------:R2:W-:Y:S01]  /*8b40*/  UTCHMMA tmem[UR64], gdesc[UR12], tmem[UR15], tmem[UR30], idesc[UR31], UPT ;  /* 0x00ff1e0c400079ea */ /* 0x0005e2000b80000f */
        /* <DEDUP_REMOVED lines=8> */
.L_x_10:
[----:B------:R-:W-:Y:S01]  /*8bd0*/  BAR.SYNC.DEFER_BLOCKING 0x0 ;  /* 0x0000000000007b1d */ /* 0x000fe20000010000 */
[C---:B------:R-:W-:Y:S01]  /*8be0*/  ISETP.GT.AND P3, PT, R44.reuse, RZ, PT ;  /* 0x000000ff2c00720c */ /* 0x040fe20003f64270 */
[----:B------:R-:W-:Y:S01]  /*8bf0*/  UIADD3 UR19, UPT, UPT, UR19, 0x1, URZ ;  /* 0x0000000113137890 */ /* 0x000fe2000fffe0ff */
[C---:B------:R-:W-:Y:S01]  /*8c00*/  ISETP.GE.AND P2, PT, R171.reuse, R43, PT ;  /* 0x0000002bab00720c */ /* 0x040fe20003f46270 */
[----:B------:R-:W-:Y:S01]  /*8c10*/  VIADD R171, R171, 0x1 ;  /* 0x00000001abab7836 */ /* 0x000fe20000000000 */
[----:B-1----:R-:W-:Y:S01]  /*8c20*/  SEL R4, RZ, 0x4, !P3 ;  /* 0x00000004ff047807 */ /* 0x002fe20005800000 */
[----:B------:R-:W-:Y:S01]  /*8c30*/  UISETP.GT.AND UP1, UPT, UR19, 0x2, UPT ;  /* 0x000000021300788c */ /* 0x000fe2000bf24270 */
[----:B------:R-:W-:Y:S01]  /*8c40*/  ISETP.GT.AND P3, PT, R44, 0x1, PT ;  /* 0x000000012c00780c */ /* 0x000fe20003f64270 */
[----:B------:R-:W-:Y:S01]  /*8c50*/  UIADD3 UR18, UPT, UPT, UR18, 0x1, URZ ;  /* 0x0000000112127890 */ /* 0x000fe2000fffe0ff */
[----:B------:R-:W-:Y:S01]  /*8c60*/  SEL R4, R4, RZ, !P2 ;  /* 0x000000ff04047207 */ /* 0x000fe20005000000 */
[----:B------:R-:W-:Y:S01]  /*8c70*/  USEL UR19, UR19, URZ, !UP1 ;  /* 0x000000ff13137287 */ /* 0x000fe2000c800000 */
[----:B------:R-:W-:Y:S01]  /*8c80*/  SEL R5, RZ, 0x4, !P3 ;  /* 0x00000004ff057807 */ /* 0x000fe20005800000 */
[----:B------:R-:W-:Y:S01]  /*8c90*/  UISETP.GT.AND UP1, UPT, UR18, 0x1, UPT ;  /* 0x000000011200788c */ /* 0x000fe2000bf24270 */
[----:B------:R-:W-:Y:S01]  /*8ca0*/  ISETP.NE.U32.AND P4, PT, R4, RZ, PT ;  /* 0x000000ff0400720c */ /* 0x000fe20003f85070 */
[----:B--2---:R-:W-:Y:S01]  /*8cb0*/  ULEA UR7, UR19, UR10, 0xe ;  /* 0x0000000a13077291 */ /* 0x004fe2000f8e70ff */
[----:B------:R-:W-:Y:S01]  /*8cc0*/  IADD3 R4, P3, PT, R36, UR20, RZ ;  /* 0x0000001424047c10 */ /* 0x000fe2000ff7e0ff */
[----:B------:R-:W-:Y:S01]  /*8cd0*/  USEL UR18, UR18, URZ, !UP1 ;  /* 0x000000ff12127287 */ /* 0x000fe2000c800000 */
[----:B------:R-:W-:-:S02]  /*8ce0*/  SEL R6, R5, RZ, !P2 ;  /* 0x000000ff05067207 */ /* 0x000fc40005000000 */
[----:B------:R-:W-:Y:S01]  /*8cf0*/  ISETP.GT.AND P6, PT, R44, 0x2, PT ;  /* 0x000000022c00780c */ /* 0x000fe20003fc4270 */
[----:B------:R-:W-:Y:S01]  /*8d00*/  VIADD R19, R2, UR7 ;  /* 0x0000000702137c36 */ /* 0x000fe20008000000 */
[----:B------:R-:W-:Y:S01]  /*8d10*/  IADD3.X R5, PT, PT, R41, UR21, RZ, P3, !PT ;  /* 0x0000001529057c10 */ /* 0x000fe20009ffe4ff */
[----:B------:R-:W-:Y:S01]  /*8d20*/  VIADD R21, R0, UR7 ;  /* 0x0000000700157c36 */ /* 0x000fe20008000000 */
[----:B------:R-:W-:Y:S01]  /*8d30*/  ISETP.NE.U32.AND P3, PT, R6, RZ, PT ;  /* 0x000000ff0600720c */ /* 0x000fe20003f65070 */
[----:B------:R-:W-:Y:S01]  /*8d40*/  USEL UR7, URZ, 0x1, !UP1 ;  /* 0x00000001ff077887 */ /* 0x000fe2000c800000 */
[----:B------:R-:W-:Y:S01]  /*8d50*/  SEL R6, RZ, 0x4, !P6 ;  /* 0x00000004ff067807 */ /* 0x000fe20007000000 */
[----:B------:R-:W-:Y:S01]  /*8d60*/  @!PT LDS RZ, [RZ] ;  /* 0x00000000fffff984 */ /* 0x000fe20000000800 */
[----:B------:R-:W-:Y:S01]  /*8d70*/  @!PT LDS RZ, [RZ] ;  /* 0x00000000fffff984 */ /* 0x000fe20000000800 */
[----:B------:R-:W-:Y:S01]  /*8d80*/  @!PT LDS RZ, [RZ] ;  /* 0x00000000fffff984 */ /* 0x000fe20000000800 */
[----:B------:R1:W-:Y:S01]  /*8d90*/  LDGSTS.E [R173+0xc000], desc[UR16][R4.64], P4 ;  /* 0x0c00000004ad7fae */ /* 0x0003e2000a1a1010 */
[----:B------:R-:W-:Y:S01]  /*8da0*/  IADD3 R8, P4, PT, R170, UR20, RZ ;  /* 0x00000014aa087c10 */ /* 0x000fe2000ff9e0ff */
[----:B------:R-:W-:Y:S01]  /*8db0*/  ULOP3.LUT UR7, UR4, UR7, URZ, 0x3c, !UPT ;  /* 0x0000000704077292 */ /* 0x000fe2000f8e3cff */
[----:B------:R-:W-:-:S02]  /*8dc0*/  SEL R6, R6, RZ, !P2 ;  /* 0x000000ff06067207 */ /* 0x000fc40005000000 */
[----:B------:R-:W-:Y:S02]  /*8dd0*/  ISETP.GT.AND P6, PT, R44, 0x3, PT ;  /* 0x000000032c00780c */ /* 0x000fe40003fc4270 */
[----:B------:R-:W-:Y:S02]  /*8de0*/  IADD3.X R9, PT, PT, R169, UR21, RZ, P4, !PT ;  /* 0x00000015a9097c10 */ /* 0x000fe4000a7fe4ff */
[----:B------:R-:W-:Y:S02]  /*8df0*/  ISETP.NE.U32.AND P4, PT, R6, RZ, PT ;  /* 0x000000ff0600720c */ /* 0x000fe40003f85070 */
[----:B------:R-:W-:Y:S01]  /*8e00*/  SEL R7, RZ, 0x4, !P6 ;  /* 0x00000004ff077807 */ /* 0x000fe20007000000 */
[----:B------:R2:W-:Y:S01]  /*8e10*/  LDGSTS.E [R173+0xc004], desc[UR16][R8.64], P3 ;  /* 0x0c00400008ad7fae */ /* 0x0005e200099a1010 */
[----:B------:R-:W-:Y:S02]  /*8e20*/  IADD3 R6, P3, PT, R168, UR20, RZ ;  /* 0x00000014a8067c10 */ /* 0x000fe4000ff7e0ff */
[----:B------:R-:W-:-:S02]  /*8e30*/  SEL R10, R7, RZ, !P2 ;  /* 0x000000ff070a7207 */ /* 0x000fc40005000000 */
[----:B------:R-:W-:Y:S02]  /*8e40*/  ISETP.GT.AND P6, PT, R44, 0x4, PT ;  /* 0x000000042c00780c */ /* 0x000fe40003fc4270 */
[----:B------:R-:W-:Y:S02]  /*8e50*/  IADD3.X R7, PT, PT, R167, UR21, RZ, P3, !PT ;  /* 0x00000015a7077c10 */ /* 0x000fe40009ffe4ff */
[----:B------:R-:W-:Y:S02]  /*8e60*/  ISETP.NE.U32.AND P3, PT, R10, RZ, PT ;  /* 0x000000ff0a00720c */ /* 0x000fe40003f65070 */
[----:B-1----:R-:W-:Y:S01]  /*8e70*/  SEL R5, RZ, 0x4, !P6 ;  /* 0x00000004ff057807 */ /* 0x002fe20007000000 */
[----:B------:R1:W-:Y:S01]  /*8e80*/  LDGSTS.E [R173+0xc008], desc[UR16][R6.64], P4 ;  /* 0x0c00800006ad7fae */ /* 0x0003e2000a1a1010 */
[----:B------:R-:W-:Y:S02]  /*8e90*/  IADD3 R4, P4, PT, R166, UR20, RZ ;  /* 0x00000014a6047c10 */ /* 0x000fe4000ff9e0ff */
[----:B------:R-:W-:-:S02]  /*8ea0*/  SEL R10, R5, RZ, !P2 ;  /* 0x000000ff050a7207 */ /* 0x000fc40005000000 */
[----:B------:R-:W-:Y:S02]  /*8eb0*/  ISETP.GT.AND P6, PT, R44, 0x5, PT ;  /* 0x000000052c00780c */ /* 0x000fe40003fc4270 */
[----:B------:R-:W-:Y:S02]  /*8ec0*/  IADD3.X R5, PT, PT, R165, UR21, RZ, P4, !PT ;  /* 0x00000015a5057c10 */ /* 0x000fe4000a7fe4ff */
[----:B------:R-:W-:Y:S02]  /*8ed0*/  ISETP.NE.U32.AND P4, PT, R10, RZ, PT ;  /* 0x000000ff0a00720c */ /* 0x000fe40003f85070 */
[----:B--2---:R-:W-:Y:S01]  /*8ee0*/  SEL R9, RZ, 0x4, !P6 ;  /* 0x00000004ff097807 */ /* 0x004fe20007000000 */
        /* <DEDUP_REMOVED lines=143> */
[----:B------:R-:W-:Y:S02]  /*97e0*/  IADD3.X R5, PT, PT, R123, UR21, RZ, P3, !PT ;  /* 0x000000157b057c10 */ /* 0x000fe40009ffe4ff */
[----:B------:R-:W-:Y:S02]  /*97f0*/  ISETP.GT.AND P6, PT, R44, 0x1a, PT ;  /* 0x0000001a2c00780c */ /* 0x000fe40003fc4270 */
[----:B------:R-:W-:Y:S01]  /*9800*/  ISETP.NE.U32.AND P3, PT, R10, RZ, PT ;  /* 0x000000ff0a00720c */ /* 0x000fe20003f65070 */
[----:B------:R3:W-:Y:S01]  /*9810*/  LDGSTS.E [R173+0xc060], desc[UR16][R4.64], P4 ;  /* 0x0c06000004ad7fae */ /* 0x0007e2000a1a1010 */
[----:B-1----:R-:W-:Y:S02]  /*9820*/  SEL R9, RZ, 0x4, !P6 ;  /* 0x00000004ff097807 */ /* 0x002fe40007000000 */
[----:B------:R-:W-:Y:S02]  /*9830*/  IADD3 R8, P4, PT, R122, UR20, RZ ;  /* 0x000000147a087c10 */ /* 0x000fe4000ff9e0ff */
[----:B------:R-:W-:-:S02]  /*9840*/  SEL R10, R9, RZ, !P2 ;  /* 0x000000ff090a7207 */ /* 0x000fc40005000000 */
[----:B------:R-:W-:Y:S02]  /*9850*/  ISETP.GT.AND P6, PT, R44, 0x1b, PT ;  /* 0x0000001b2c00780c */ /* 0x000fe40003fc4270 */
[----:B------:R-:W-:Y:S02]  /*9860*/  IADD3.X R9, PT, PT, R121, UR21, RZ, P4, !PT ;  /* 0x0000001579097c10 */ /* 0x000fe4000a7fe4ff */
[----:B--2---:R-:W-:Y:S02]  /*9870*/  SEL R6, RZ, 0x4, !P6 ;  /* 0x00000004ff067807 */ /* 0x004fe40007000000 */
[----:B------:R-:W-:Y:S01]  /*9880*/  ISETP.NE.U32.AND P4, PT, R10, RZ, PT ;  /* 0x000000ff0a00720c */ /* 0x000fe20003f85070 */
[----:B------:R1:W-:Y:S01]  /*9890*/  LDGSTS.E [R173+0xc064], desc[UR16][R8.64], P3 ;  /* 0x0c06400008ad7fae */ /* 0x0003e200099a1010 */
[----:B------:R-:W-:Y:S02]  /*98a0*/  ISETP.GT.AND P3, PT, R44, 0x1c, PT ;  /* 0x0000001c2c00780c */ /* 0x000fe40003f64270 */
[----:B------:R-:W-:-:S02]  /*98b0*/  IADD3 R10, P6, PT, R120, UR20, RZ ;  /* 0x00000014780a7c10 */ /* 0x000fc4000ffde0ff */
[----:B------:R-:W-:Y:S02]  /*98c0*/  SEL R6, R6, RZ, !P2 ;  /* 0x000000ff06067207 */ /* 0x000fe40005000000 */
[----:B---3--:R-:W-:Y:S02]  /*98d0*/  SEL R4, RZ, 0x4, !P3 ;  /* 0x00000004ff047807 */ /* 0x008fe40005800000 */
[----:B------:R-:W-:Y:S02]  /*98e0*/  IADD3.X R11, PT, PT, R119, UR21, RZ, P6, !PT ;  /* 0x00000015770b7c10 */ /* 0x000fe4000b7fe4ff */
[----:B------:R-:W-:Y:S02]  /*98f0*/  ISETP.NE.U32.AND P6, PT, R6, RZ, PT ;  /* 0x000000ff0600720c */ /* 0x000fe40003fc5070 */
[----:B------:R-:W-:Y:S01]  /*9900*/  IADD3 R6, P3, PT, R118, UR20, RZ ;  /* 0x0000001476067c10 */ /* 0x000fe2000ff7e0ff */
[----:B------:R2:W-:Y:S01]  /*9910*/  LDGSTS.E [R173+0xc068], desc[UR16][R10.64], P4 ;  /* 0x0c0680000aad7fae */ /* 0x0005e2000a1a1010 */
[----:B------:R-:W-:-:S02]  /*9920*/  SEL R4, R4, RZ, !P2 ;  /* 0x000000ff04047207 */ /* 0x000fc40005000000 */
[----:B------:R-:W-:Y:S02]  /*9930*/  IADD3.X R7, PT, PT, R117, UR21, RZ, P3, !PT ;  /* 0x0000001575077c10 */ /* 0x000fe40009ffe4ff */
[----:B------:R-:W-:Y:S02]  /*9940*/  ISETP.NE.U32.AND P3, PT, R4, RZ, PT ;  /* 0x000000ff0400720c */ /* 0x000fe40003f65070 */
[----:B------:R-:W-:-:S03]  /*9950*/  IADD3 R4, P4, PT, R116, UR20, RZ ;  /* 0x0000001474047c10 */ /* 0x000fc6000ff9e0ff */
[----:B------:R3:W-:Y:S01]  /*9960*/  LDGSTS.E [R173+0xc06c], desc[UR16][R6.64], P6 ;  /* 0x0c06c00006ad7fae */ /* 0x0007e2000b1a1010 */
[----:B------:R-:W-:Y:S02]  /*9970*/  IADD3.X R5, PT, PT, R115, UR21, RZ, P4, !PT ;  /* 0x0000001573057c10 */ /* 0x000fe4000a7fe4ff */
[----:B------:R-:W-:Y:S02]  /*9980*/  ISETP.GT.AND P6, PT, R44, 0x1d, PT ;  /* 0x0000001d2c00780c */ /* 0x000fe40003fc4270 */
[----:B-1----:R-:W-:Y:S02]  /*9990*/  IADD3 R8, P4, PT, R114, UR20, RZ ;  /* 0x0000001472087c10 */ /* 0x002fe4000ff9e0ff */
[----:B------:R-:W-:Y:S01]  /*99a0*/  SEL R12, RZ, 0x4, !P6 ;  /* 0x00000004ff0c7807 */ /* 0x000fe20007000000 */
[----:B------:R1:W-:Y:S01]  /*99b0*/  LDGSTS.E [R173+0xc070], desc[UR16][R4.64], P3 ;  /* 0x0c07000004ad7fae */ /* 0x0003e200099a1010 */
[----:B------:R-:W-:Y:S02]  /*99c0*/  ISETP.GT.AND P3, PT, R44, 0x1e, PT ;  /* 0x0000001e2c00780c */ /* 0x000fe40003f64270 */
[----:B------:R-:W-:-:S02]  /*99d0*/  SEL R12, R12, RZ, !P2 ;  /* 0x000000ff0c0c7207 */ /* 0x000fc40005000000 */
[----:B------:R-:W-:Y:S02]  /*99e0*/  SEL R13, RZ, 0x4, !P3 ;  /* 0x00000004ff0d7807 */ /* 0x000fe40005800000 */
[----:B------:R-:W-:Y:S02]  /*99f0*/  ISETP.GT.AND P3, PT, R44, 0x1f, PT ;  /* 0x0000001f2c00780c */ /* 0x000fe40003f64270 */
[----:B------:R-:W-:Y:S02]  /*9a00*/  IADD3.X R9, PT, PT, R113, UR21, RZ, P4, !PT ;  /* 0x0000001571097c10 */ /* 0x000fe4000a7fe4ff */
[----:B------:R-:W-:Y:S02]  /*9a10*/  ISETP.NE.U32.AND P6, PT, R12, RZ, PT ;  /* 0x000000ff0c00720c */ /* 0x000fe40003fc5070 */
[----:B--2---:R-:W-:Y:S02]  /*9a20*/  IADD3 R10, P4, PT, R112, UR20, RZ ;  /* 0x00000014700a7c10 */ /* 0x004fe4000ff9e0ff */
[----:B------:R-:W-:-:S02]  /*9a30*/  SEL R13, R13, RZ, !P2 ;  /* 0x000000ff0d0d7207 */ /* 0x000fc40005000000 */
[----:B---3--:R-:W-:Y:S02]  /*9a40*/  SEL R6, RZ, 0x4, !P3 ;  /* 0x00000004ff067807 */ /* 0x008fe40005800000 */
[----:B------:R-:W-:Y:S02]  /*9a50*/  IADD3.X R11, PT, PT, R111, UR21, RZ, P4, !PT ;  /* 0x000000156f0b7c10 */ /* 0x000fe4000a7fe4ff */
[----:B------:R-:W-:Y:S01]  /*9a60*/  ISETP.GE.AND P3, PT, R3, R44, PT ;  /* 0x0000002c0300720c */ /* 0x000fe20003f66270 */
[----:B------:R-:W-:Y:S01]  /*9a70*/  VIADD R44, R44, 0xffffffe0 ;  /* 0xffffffe02c2c7836 */ /* 0x000fe20000000000 */
[----:B------:R-:W-:Y:S01]  /*9a80*/  ISETP.NE.U32.AND P4, PT, R13, RZ, PT ;  /* 0x000000ff0d00720c */ /* 0x000fe20003f85070 */
[----:B------:R2:W-:Y:S01]  /*9a90*/  LDGSTS.E [R173+0xc074], desc[UR16][R8.64], P6 ;  /* 0x0c07400008ad7fae */ /* 0x0005e2000b1a1010 */
[----:B------:R-:W-:Y:S02]  /*9aa0*/  SEL R6, R6, RZ, !P2 ;  /* 0x000000ff06067207 */ /* 0x000fe40005000000 */
[----:B-1----:R-:W-:-:S02]  /*9ab0*/  SEL R4, RZ, 0x4, P3 ;  /* 0x00000004ff047807 */ /* 0x002fc40001800000 */
[----:B------:R-:W-:Y:S02]  /*9ac0*/  ISETP.NE.U32.AND P3, PT, R6, RZ, PT ;  /* 0x000000ff0600720c */ /* 0x000fe40003f65070 */
[----:B------:R-:W-:Y:S01]  /*9ad0*/  IADD3 R12, P6, PT, R110, UR20, RZ ;  /* 0x000000146e0c7c10 */ /* 0x000fe2000ffde0ff */
[----:B------:R-:W-:Y:S01]  /*9ae0*/  UIADD3 UR20, UP3, UPT, UR20, UR60, URZ ;  /* 0x0000003c14147290 */ /* 0x000fe2000ff7e0ff */
[----:B------:R-:W-:Y:S02]  /*9af0*/  SEL R4, R4, RZ, !P2 ;  /* 0x000000ff04047207 */ /* 0x000fe40005000000 */
[----:B------:R-:W-:Y:S01]  /*9b00*/  IADD3.X R13, PT, PT, R109, UR21, RZ, P6, !PT ;  /* 0x000000156d0d7c10 */ /* 0x000fe2000b7fe4ff */
[----:B------:R1:W-:Y:S01]  /*9b10*/  LDGSTS.E [R173+0xc078], desc[UR16][R10.64], P4 ;  /* 0x0c0780000aad7fae */ /* 0x0003e2000a1a1010 */
[----:B------:R-:W-:Y:S01]  /*9b20*/  ISETP.NE.U32.AND P2, PT, R4, RZ, PT ;  /* 0x000000ff0400720c */ /* 0x000fe20003f45070 */
[----:B------:R-:W-:Y:S01]  /*9b30*/  UIADD3.X UR21, UPT, UPT, UR21, UR61, URZ, UP3, !UPT ;  /* 0x0000003d15157290 */ /* 0x000fe20009ffe4ff */
[----:B------:R-:W-:-:S02]  /*9b40*/  IADD3 R4, P4, PT, R108, UR22, RZ ;  /* 0x000000166c047c10 */ /* 0x000fc4000ff9e0ff */
[----:B------:R-:W-:Y:S01]  /*9b50*/  IADD3 R6, P6, PT, R104, UR22, RZ ;  /* 0x0000001668067c10 */ /* 0x000fe2000ffde0ff */
[----:B------:R3:W-:Y:S01]  /*9b60*/  LDGSTS.E [R173+0xc07c], desc[UR16][R12.64], P3 ;  /* 0x0c07c0000cad7fae */ /* 0x0007e200099a1010 */
[----:B------:R-:W-:Y:S02]  /*9b70*/  IADD3.X R5, PT, PT, R107, UR23, RZ, P4, !PT ;  /* 0x000000176b057c10 */ /* 0x000fe4000a7fe4ff */
[----:B--2---:R-:W-:Y:S01]  /*9b80*/  IADD3 R8, P3, PT, R100, UR22, RZ ;  /* 0x0000001664087c10 */ /* 0x004fe2000ff7e0ff */
[----:B------:R-:W0:Y:S01]  /*9b90*/  LDGDEPBAR ;  /* 0x00000000000079af */ /* 0x000e220000000000 */
[----:B------:R-:W-:Y:S02]  /*9ba0*/  IADD3.X R7, PT, PT, R103, UR23, RZ, P6, !PT ;  /* 0x0000001767077c10 */ /* 0x000fe4000b7fe4ff */
[----:B-1----:R-:W-:Y:S01]  /*9bb0*/  IADD3 R10, P4, PT, R96, UR22, RZ ;  /* 0x00000016600a7c10 */ /* 0x002fe2000ff9e0ff */
[----:B------:R1:W-:Y:S01]  /*9bc0*/  LDGSTS.E [R19], desc[UR16][R4.64], P2 ;  /* 0x0000000004137fae */ /* 0x0003e200091a1010 */
[----:B------:R-:W-:-:S02]  /*9bd0*/  IADD3.X R9, PT, PT, R99, UR23, RZ, P3, !PT ;  /* 0x0000001763097c10 */ /* 0x000fc40009ffe4ff */
[----:B------:R-:W-:Y:S01]  /*9be0*/  IADD3 R16, P3, PT, R92, UR22, RZ ;  /* 0x000000165c107c10 */ /* 0x000fe2000ff7e0ff */
[----:B------:R2:W-:Y:S01]  /*9bf0*/  LDGSTS.E [R19+0x400], desc[UR16][R6.64], P2 ;  /* 0x0040000006137fae */ /* 0x0005e200091a1010 */
[----:B------:R-:W-:Y:S02]  /*9c00*/  IADD3.X R11, PT, PT, R95, UR23, RZ, P4, !PT ;  /* 0x000000175f0b7c10 */ /* 0x000fe4000a7fe4ff */
[----:B------:R-:W-:Y:S01]  /*9c10*/  IADD3 R14, P4, PT, R88, UR22, RZ ;  /* 0x00000016580e7c10 */ /* 0x000fe2000ff9e0ff */
[----:B------:R4:W-:Y:S01]  /*9c20*/  LDGSTS.E [R19+0x800], desc[UR16][R8.64], P2 ;  /* 0x0080000008137fae */ /* 0x0009e200091a1010 */
[----:B------:R-:W-:Y:S02]  /*9c30*/  IADD3.X R17, PT, PT, R91, UR23, RZ, P3, !PT ;  /* 0x000000175b117c10 */ /* 0x000fe40009ffe4ff */
[----:B---3--:R-:W-:Y:S01]  /*9c40*/  IADD3 R12, P3, PT, R84, UR22, RZ ;  /* 0x00000016540c7c10 */ /* 0x008fe2000ff7e0ff */
[----:B------:R3:W-:Y:S01]  /*9c50*/  LDGSTS.E [R19+0xc00], desc[UR16][R10.64], P2 ;  /* 0x00c000000a137fae */ /* 0x0007e200091a1010 */
[----:B------:R-:W-:-:S02]  /*9c60*/  IADD3.X R15, PT, PT, R87, UR23, RZ, P4, !PT ;  /* 0x00000017570f7c10 */ /* 0x000fc4000a7fe4ff */
[----:B-1----:R-:W-:Y:S01]  /*9c70*/  IADD3 R4, P4, PT, R80, UR22, RZ ;  /* 0x0000001650047c10 */ /* 0x002fe2000ff9e0ff */
[----:B------:R1:W-:Y:S01]  /*9c80*/  LDGSTS.E [R19+0x1000], desc[UR16][R16.64], P2 ;  /* 0x0100000010137fae */ /* 0x0003e200091a1010 */
[----:B------:R-:W-:Y:S02]  /*9c90*/  IADD3.X R13, PT, PT, R83, UR23, RZ, P3, !PT ;  /* 0x00000017530d7c10 */ /* 0x000fe40009ffe4ff */
[----:B--2---:R-:W-:Y:S01]  /*9ca0*/  IADD3 R6, P3, PT, R76, UR22, RZ ;  /* 0x000000164c067c10 */ /* 0x004fe2000ff7e0ff */
[----:B------:R2:W-:Y:S01]  /*9cb0*/  LDGSTS.E [R19+0x1400], desc[UR16][R14.64], P2 ;  /* 0x014000000e137fae */ /* 0x0005e200091a1010 */
[----:B------:R-:W-:Y:S02]  /*9cc0*/  IADD3.X R5, PT, PT, R79, UR23, RZ, P4, !PT ;  /* 0x000000174f057c10 */ /* 0x000fe4000a7fe4ff */
[----:B----4-:R-:W-:Y:S01]  /*9cd0*/  IADD3 R8, P4, PT, R72, UR22, RZ ;  /* 0x0000001648087c10 */ /* 0x010fe2000ff9e0ff */
[----:B------:R4:W-:Y:S01]  /*9ce0*/  LDGSTS.E [R19+0x1800], desc[UR16][R12.64], P2 ;  /* 0x018000000c137fae */ /* 0x0009e200091a1010 */
[----:B------:R-:W-:-:S02]  /*9cf0*/  IADD3.X R7, PT, PT, R75, UR23, RZ, P3, !PT ;  /* 0x000000174b077c10 */ /* 0x000fc40009ffe4ff */
[----:B---3--:R-:W-:Y:S01]  /*9d00*/  IADD3 R10, P3, PT, R68, UR22, RZ ;  /* 0x00000016440a7c10 */ /* 0x008fe2000ff7e0ff */
[----:B------:R3:W-:Y:S01]  /*9d10*/  LDGSTS.E [R19+0x1c00], desc[UR16][R4.64], P2 ;  /* 0x01c0000004137fae */ /* 0x0007e200091a1010 */
[----:B------:R-:W-:Y:S02]  /*9d20*/  IADD3.X R9, PT, PT, R71, UR23, RZ, P4, !PT ;  /* 0x0000001747097c10 */ /* 0x000fe4000a7fe4ff */
[----:B-1----:R-:W-:Y:S01]  /*9d30*/  IADD3 R16, P4, PT, R64, UR22, RZ ;  /* 0x0000001640107c10 */ /* 0x002fe2000ff9e0ff */
[----:B------:R1:W-:Y:S01]  /*9d40*/  LDGSTS.E [R19+0x2000], desc[UR16][R6.64], P2 ;  /* 0x0200000006137fae */ /* 0x0003e200091a1010 */
[----:B------:R-:W-:Y:S02]  /*9d50*/  IADD3.X R11, PT, PT, R67, UR23, RZ, P3, !PT ;  /* 0x00000017430b7c10 */ /* 0x000fe40009ffe4ff */
[----:B--2---:R-:W-:Y:S01]  /*9d60*/  IADD3 R14, P3, PT, R60, UR22, RZ ;  /* 0x000000163c0e7c10 */ /* 0x004fe2000ff7e0ff */
[----:B------:R2:W-:Y:S01]  /*9d70*/  LDGSTS.E [R19+0x2400], desc[UR16][R8.64], P2 ;  /* 0x0240000008137fae */ /* 0x0005e200091a1010 */
[----:B------:R-:W-:-:S02]  /*9d80*/  IADD3.X R17, PT, PT, R63, UR23, RZ, P4, !PT ;  /* 0x000000173f117c10 */ /* 0x000fc4000a7fe4ff */
[----:B----4-:R-:W-:Y:S01]  /*9d90*/  IADD3 R12, P4, PT, R56, UR22, RZ ;  /* 0x00000016380c7c10 */ /* 0x010fe2000ff9e0ff */
[----:B------:R4:W-:Y:S01]  /*9da0*/  LDGSTS.E [R19+0x2800], desc[UR16][R10.64], P2 ;  /* 0x028000000a137fae */ /* 0x0009e200091a1010 */
[----:B------:R-:W-:Y:S02]  /*9db0*/  IADD3.X R15, PT, PT, R59, UR23, RZ, P3, !PT ;  /* 0x000000173b0f7c10 */ /* 0x000fe40009ffe4ff */
[----:B---3--:R-:W-:Y:S01]  /*9dc0*/  IADD3 R4, P3, PT, R52, UR22, RZ ;  /* 0x0000001634047c10 */ /* 0x008fe2000ff7e0ff */
[----:B------:R3:W-:Y:S01]  /*9dd0*/  LDGSTS.E [R19+0x2c00], desc[UR16][R16.64], P2 ;  /* 0x02c0000010137fae */ /* 0x0007e200091a1010 */
[----:B------:R-:W-:Y:S02]  /*9de0*/  IADD3.X R13, PT, PT, R55, UR23, RZ, P4, !PT ;  /* 0x00000017370d7c10 */ /* 0x000fe4000a7fe4ff */
[----:B-1----:R-:W-:Y:S01]  /*9df0*/  IADD3 R6, P4, PT, R48, UR22, RZ ;  /* 0x0000001630067c10 */ /* 0x002fe2000ff9e0ff */
[----:B------:R1:W-:Y:S01]  /*9e00*/  LDGSTS.E [R19+0x3000], desc[UR16][R14.64], P2 ;  /* 0x030000000e137fae */ /* 0x0003e200091a1010 */
[----:B------:R-:W-:-:S02]  /*9e10*/  IADD3.X R5, PT, PT, R51, UR23, RZ, P3, !PT ;  /* 0x0000001733057c10 */ /* 0x000fc40009ffe4ff */
[----:B--2---:R-:W-:Y:S01]  /*9e20*/  IADD3 R8, P3, PT, R106, UR22, RZ ;  /* 0x000000166a087c10 */ /* 0x004fe2000ff7e0ff */
[----:B------:R2:W-:Y:S01]  /*9e30*/  LDGSTS.E [R19+0x3400], desc[UR16][R12.64], P2 ;  /* 0x034000000c137fae */ /* 0x0005e200091a1010 */
[----:B------:R-:W-:Y:S02]  /*9e40*/  IADD3.X R7, PT, PT, R47, UR23, RZ, P4, !PT ;  /* 0x000000172f077c10 */ /* 0x000fe4000a7fe4ff */
[----:B----4-:R-:W-:Y:S01]  /*9e50*/  IADD3 R10, P4, PT, R102, UR22, RZ ;  /* 0x00000016660a7c10 */ /* 0x010fe2000ff9e0ff */
        /* <DEDUP_REMOVED lines=31> */
[----:B--2---:R-:W-:-:S02]  /*a050*/  IADD3 R4, P6, PT, R58, UR22, RZ ;  /* 0x000000163a047c10 */ /* 0x004fc4000ffde0ff */
[----:B------:R-:W-:Y:S01]  /*a060*/  IADD3.X R15, PT, PT, R65, UR23, RZ, P3, !PT ;  /* 0x00000017410f7c10 */ /* 0x000fe20009ffe4ff */
[----:B------:R-:W-:Y:S01]  /*a070*/  LDGSTS.E [R21+0x2600], desc[UR16][R16.64], P2 ;  /* 0x0260000010157fae */ /* 0x000fe200091a1010 */
[----:B------:R-:W-:Y:S02]  /*a080*/  IADD3.X R13, PT, PT, R61, UR23, RZ, P4, !PT ;  /* 0x000000173d0d7c10 */ /* 0x000fe4000a7fe4ff */
[----:B----4-:R-:W-:Y:S01]  /*a090*/  IADD3 R6, P3, PT, R54, UR22, RZ ;  /* 0x0000001636067c10 */ /* 0x010fe2000ff7e0ff */
[----:B------:R-:W-:Y:S01]  /*a0a0*/  LDGSTS.E [R21+0x2a00], desc[UR16][R14.64], P2 ;  /* 0x02a000000e157fae */ /* 0x000fe200091a1010 */
[----:B------:R-:W-:Y:S02]  /*a0b0*/  IADD3.X R5, PT, PT, R57, UR23, RZ, P6, !PT ;  /* 0x0000001739057c10 */ /* 0x000fe4000b7fe4ff */
[----:B---3--:R-:W-:Y:S01]  /*a0c0*/  IADD3 R8, P4, PT, R50, UR22, RZ ;  /* 0x0000001632087c10 */ /* 0x008fe2000ff9e0ff */
[----:B------:R-:W-:Y:S01]  /*a0d0*/  LDGSTS.E [R21+0x2e00], desc[UR16][R12.64], P2 ;  /* 0x02e000000c157fae */ /* 0x000fe200091a1010 */
[----:B-1----:R-:W-:Y:S01]  /*a0e0*/  IADD3 R10, P6, PT, R46, UR22, RZ ;  /* 0x000000162e0a7c10 */ /* 0x002fe2000ffde0ff */
[----:B------:R-:W-:Y:S01]  /*a0f0*/  UIADD3 UR22, UP2, UPT, UR22, UR62, URZ ;  /* 0x0000003e16167290 */ /* 0x000fe2000ff5e0ff */
[----:B------:R-:W-:Y:S01]  /*a100*/  IADD3.X R7, PT, PT, R53, UR23, RZ, P3, !PT ;  /* 0x0000001735077c10 */ /* 0x000fe20009ffe4ff */
[----:B------:R1:W-:Y:S01]  /*a110*/  LDGSTS.E [R21+0x3200], desc[UR16][R4.64], P2 ;  /* 0x0320000004157fae */ /* 0x0003e200091a1010 */
[----:B------:R-:W-:-:S02]  /*a120*/  IADD3.X R9, PT, PT, R49, UR23, RZ, P4, !PT ;  /* 0x0000001731097c10 */ /* 0x000fc4000a7fe4ff */
[----:B------:R-:W-:Y:S01]  /*a130*/  IADD3.X R11, PT, PT, R45, UR23, RZ, P6, !PT ;  /* 0x000000172d0b7c10 */ /* 0x000fe2000b7fe4ff */
[----:B------:R3:W-:Y:S01]  /*a140*/  LDGSTS.E [R21+0x3600], desc[UR16][R6.64], P2 ;  /* 0x0360000006157fae */ /* 0x0007e200091a1010 */
[----:B------:R-:W-:-:S03]  /*a150*/  UIADD3.X UR23, UPT, UPT, UR23, UR63, URZ, UP2, !UPT ;  /* 0x0000003f17177290 */ /* 0x000fc600097fe4ff */
[----:B------:R3:W-:Y:S04]  /*a160*/  LDGSTS.E [R21+0x3a00], desc[UR16][R8.64], P2 ;  /* 0x03a0000008157fae */ /* 0x0007e800091a1010 */
[----:B------:R3:W-:Y:S01]  /*a170*/  LDGSTS.E [R21+0x3e00], desc[UR16][R10.64], P2 ;  /* 0x03e000000a157fae */ /* 0x0007e200091a1010 */
[----:B------:R-:W-:Y:S01]  /*a180*/  ISETP.NE.U32.AND P2, PT, R42, R171, PT ;  /* 0x000000ab2a00720c */ /* 0x000fe20003f45070 */
[----:B-1----:R-:W-:Y:S02]  /*a190*/  IMAD.U32 R5, RZ, RZ, UR4 ;  /* 0x00000004ff057e24 */ /* 0x002fe4000f8e00ff */
[----:B------:R-:W0:Y:S10]  /*a1a0*/  LDGDEPBAR ;  /* 0x00000000000079af */ /* 0x000e340000000000 */
[----:B---3--:R-:W-:Y:S05]  /*a1b0*/  @P2 BRA `(.L_x_11) ;  /* 0xffffffe400982947 */ /* 0x008fea000383ffff */
.L_x_8:
[----:B------:R-:W1:Y:S01]  /*a1c0*/  LDCU UR5, c[0x0][0x3b8] ;  /* 0x00007700ff0577ac */ /* 0x000e620008000800 */
[----:B------:R-:W-:Y:S01]  /*a1d0*/  LOP3.LUT R2, R39, 0x80, R40, 0xf8, !PT ;  /* 0x0000008027027812 */ /* 0x000fe200078ef828 */
[----:B------:R-:W3:Y:S03]  /*a1e0*/  LDCU.128 UR20, c[0x0][0x390] ;  /* 0x00007200ff1477ac */ /* 0x000ee60008000c00 */
[C---:B------:R-:W-:Y:S02]  /*a1f0*/  LOP3.LUT R3, R2.reuse, 0x7f, RZ, 0xfc, !PT ;  /* 0x0000007f02037812 */ /* 0x040fe400078efcff */
[C---:B--2---:R-:W-:Y:S01]  /*a200*/  LOP3.LUT R10, R2.reuse, 0x1, RZ, 0xfc, !PT ;  /* 0x00000001020a7812 */ /* 0x044fe200078efcff */
[----:B------:R-:W2:Y:S01]  /*a210*/  LDCU UR6, c[0x0][0x3b4] ;  /* 0x00007680ff0677ac */ /* 0x000ea20008000800 */
[C---:B------:R-:W-:Y:S02]  /*a220*/  LOP3.LUT R9, R2.reuse, 0x2, RZ, 0xfc, !PT ;  /* 0x0000000202097812 */ /* 0x040fe400078efcff */
[C---:B------:R-:W-:Y:S01]  /*a230*/  LOP3.LUT R196, R2.reuse, 0x3, RZ, 0xfc, !PT ;  /* 0x0000000302c47812 */ /* 0x040fe200078efcff */
[----:B------:R-:W4:Y:S01]  /*a240*/  LDCU UR7, c[0x0][0x39c] ;  /* 0x00007380ff0777ac */ /* 0x000f220008000800 */
[----:B-1----:R-:W-:-:S04]  /*a250*/  IMAD R4, R2, UR5, RZ ;  /* 0x0000000502047c24 */ /* 0x002fc8000f8e02ff */
[----:B------:R-:W-:Y:S01]  /*a260*/  VIADD R5, R4, UR5 ;  /* 0x0000000504057c36 */ /* 0x000fe20008000000 */
[----:B---3--:R-:W-:-:S03]  /*a270*/  ISETP.GE.AND P1, PT, R37, UR22, PT ;  /* 0x0000001625007c0c */ /* 0x008fc6000bf26270 */
[----:B------:R-:W-:Y:S01]  /*a280*/  VIADD R6, R5, UR5 ;  /* 0x0000000505067c36 */ /* 0x000fe20008000000 */
[----:B------:R-:W-:Y:S01]  /*a290*/  ISETP.LT.AND P3, PT, R10, UR23, !P1 ;  /* 0x000000170a007c0c */ /* 0x000fe2000cf61270 */
[----:B--2---:R-:W-:Y:S01]  /*a2a0*/  IMAD R0, R37, UR6, RZ ;  /* 0x0000000625007c24 */ /* 0x004fe2000f8e02ff */
[----:B------:R-:W-:Y:S01]  /*a2b0*/  ISETP.LT.AND P4, PT, R9, UR23, !P1 ;  /* 0x0000001709007c0c */ /* 0x000fe2000cf81270 */
[----:B------:R-:W-:Y:S01]  /*a2c0*/  VIADD R7, R6, UR5 ;  /* 0x0000000506077c36 */ /* 0x000fe20008000000 */
[----:B----4-:R-:W-:Y:S02]  /*a2d0*/  ISETP.LT.AND P2, PT, R3, UR7, !P1 ;  /* 0x0000000703007c0c */ /* 0x010fe4000cf41270 */
[----:B------:R-:W-:Y:S01]  /*a2e0*/  LEA R3, P6, R0, UR20, 0x2 ;  /* 0x0000001400037c11 */ /* 0x000fe2000f8c10ff */
[----:B------:R-:W-:-:S04]  /*a2f0*/  VIADD R8, R7, UR5 ;  /* 0x0000000507087c36 */ /* 0x000fc80008000000 */
[----:B------:R-:W-:-:S04]  /*a300*/  VIADD R142, R8, UR5 ;  /* 0x00000005088e7c36 */ /* 0x000fc80008000000 */
[----:B------:R-:W-:-:S04]  /*a310*/  VIADD R143, R142, UR5 ;  /* 0x000000058e8f7c36 */ /* 0x000fc80008000000 */
[----:B------:R-:W-:-:S04]  /*a320*/  VIADD R144, R143, UR5 ;  /* 0x000000058f907c36 */ /* 0x000fc80008000000 */
[----:B------:R-:W-:Y:S01]  /*a330*/  VIADD R145, R144, UR5 ;  /* 0x0000000590917c36 */ /* 0x000fe20008000000 */
[----:B------:R-:W-:Y:S06]  /*a340*/  @!P5 BRA `(.L_x_12) ;  /* 0x000000000010d947 */ /* 0x000fec0003800000 */
[----:B------:R-:W-:-:S06]  /*a350*/  USHF.L.U32 UR4, UR4, 0x1f, URZ ;  /* 0x0000001f04047899 */ /* 0x000fcc00080006ff */
[----:B------:R-:W-:-:S04]  /*a360*/  IMAD.U32 R9, RZ, RZ, UR4 ;  /* 0x00000004ff097e24 */ /* 0x000fc8000f8e00ff */
[----:B------:R-:W1:Y:S02]  /*a370*/  SYNCS.PHASECHK.TRANS64.TRYWAIT P5, [UR14], R9 ;  /* 0x00000009ff0075a7 */ /* 0x000e6400080a110e */
[----:B-1----:R-:W-:Y:S05]  /*a380*/  @!P5 BRA `(.L_x_13) ;  /* 0x00000038004cd947 */ /* 0x002fea0003800000 */
.L_x_12:
[----:B------:R-:W-:-:S04]  /*a390*/  DEPBAR.LE SB0, 0x0 ;  /* 0x000080000000791a */ /* 0x000fc80000000000 */
[----:B------:R-:W-:Y:S01]  /*a3a0*/  BAR.SYNC.DEFER_BLOCKING 0x0 ;  /* 0x0000000000007b1d */ /* 0x000fe20000010000 */
[----:B------:R-:W-:Y:S01]  /*a3b0*/  VIADD R146, R145, UR5 ;  /* 0x0000000591927c36 */ /* 0x000fe20008000000 */
[----:B------:R-:W-:Y:S02]  /*a3c0*/  LEA.HI.X.SX32 R0, R0, UR21, 0x2, P6 ;  /* 0x0000001500007c11 */ /* 0x000fe4000b0f16ff */
[-C--:B------:R-:W-:Y:S01]  /*a3d0*/  LEA R134, P6, R4, R3.reuse, 0x2 ;  /* 0x0000000304867211 */ /* 0x080fe200078c10ff */
[----:B------:R-:W-:Y:S01]  /*a3e0*/  VIADD R147, R146, UR5 ;  /* 0x0000000592937c36 */ /* 0x000fe20008000000 */
[-C--:B------:R-:W-:Y:S01]  /*a3f0*/  LEA R132, P5, R5, R3.reuse, 0x2 ;  /* 0x0000000305847211 */ /* 0x080fe200078a10ff */
[----:B------:R-:W1:Y:S01]  /*a400*/  LDCU UR4, c[0x0][0x39c] ;  /* 0x00007380ff0477ac */ /* 0x000e620008000800 */
[-C--:B------:R-:W-:Y:S01]  /*a410*/  LEA.HI.X.SX32 R135, R4, R0.reuse, 0x2, P6 ;  /* 0x0000000004877211 */ /* 0x080fe200030f16ff */
[----:B------:R-:W-:Y:S01]  /*a420*/  VIADD R148, R147, UR5 ;  /* 0x0000000593947c36 */ /* 0x000fe20008000000 */
[-C--:B------:R-:W-:Y:S01]  /*a430*/  LEA R136, P6, R6, R3.reuse, 0x2 ;  /* 0x0000000306887211 */ /* 0x080fe200078c10ff */
[----:B------:R-:W2:Y:S01]  /*a440*/  LDCU UR6, c[0x0][0x39c] ;  /* 0x00007380ff0677ac */ /* 0x000ea20008000800 */
[-C--:B------:R-:W-:Y:S01]  /*a450*/  LEA.HI.X.SX32 R133, R5, R0.reuse, 0x2, P5 ;  /* 0x0000000005857211 */ /* 0x080fe200028f16ff */
[----:B------:R-:W-:Y:S01]  /*a460*/  VIADD R149, R148, UR5 ;  /* 0x0000000594957c36 */ /* 0x000fe20008000000 */
[-C--:B------:R-:W-:Y:S01]  /*a470*/  LEA.HI.X.SX32 R137, R6, R0.reuse, 0x2, P6 ;  /* 0x0000000006897211 */ /* 0x080fe200030f16ff */
[----:B------:R-:W3:Y:S01]  /*a480*/  LDCU UR7, c[0x0][0x39c] ;  /* 0x00007380ff0777ac */ /* 0x000ee20008000800 */
[-C--:B------:R-:W-:Y:S01]  /*a490*/  LEA R140, P6, R7, R3.reuse, 0x2 ;  /* 0x00000003078c7211 */ /* 0x080fe200078c10ff */
[----:B------:R-:W-:Y:S01]  /*a4a0*/  VIADD R150, R149, UR5 ;  /* 0x0000000595967c36 */ /* 0x000fe20008000000 */
[----:B------:R-:W-:Y:S01]  /*a4b0*/  ISETP.LT.AND P5, PT, R2, UR23, !P1 ;  /* 0x0000001702007c0c */ /* 0x000fe2000cfa1270 */
[----:B------:R-:W4:Y:S01]  /*a4c0*/  LDCU UR8, c[0x0][0x39c] ;  /* 0x00007380ff0877ac */ /* 0x000f220008000800 */
[-C--:B------:R-:W-:Y:S01]  /*a4d0*/  LEA.HI.X.SX32 R141, R7, R0.reuse, 0x2, P6 ;  /* 0x00000000078d7211 */ /* 0x080fe200030f16ff */
[----:B------:R-:W-:Y:S01]  /*a4e0*/  VIADD R151, R150, UR5 ;  /* 0x0000000596977c36 */ /* 0x000fe20008000000 */
[----:B------:R-:W-:Y:S01]  /*a4f0*/  LEA R188, P6, R143, R3, 0x2 ;  /* 0x000000038fbc7211 */ /* 0x000fe200078c10ff */
[----:B------:R-:W5:Y:S01]  /*a500*/  LDCU UR9, c[0x0][0x39c] ;  /* 0x00007380ff0977ac */ /* 0x000f620008000800 */
[----:B------:R-:W1:Y:S02]  /*a510*/  @!P0 SYNCS.CCTL.IV [UR10+0x14000] ;  /* 0x01400000ff0089b1 */ /* 0x000e64000800000a */
[----:B-1----:R-:W-:Y:S01]  /*a520*/  BAR.SYNC.DEFER_BLOCKING 0x0 ;  /* 0x0000000000007b1d */ /* 0x002fe20000010000 */
[----:B------:R-:W-:Y:S01]  /*a530*/  VIADD R152, R151, UR5 ;  /* 0x0000000597987c36 */ /* 0x000fe20008000000 */
[----:B------:R-:W-:-:S02]  /*a540*/  LEA.HI.X.SX32 R189, R143, R0, 0x2, P6 ;  /* 0x000000008fbd7211 */ /* 0x000fc400030f16ff */
[CC--:B------:R-:W-:Y:S02]  /*a550*/  LEA R184, P6, R145.reuse, R3.reuse, 0x2 ;  /* 0x0000000391b87211 */ /* 0x0c0fe400078c10ff */
[----:B------:R-:W-:Y:S02]  /*a560*/  LOP3.LUT R195, R2, 0x4, RZ, 0xfc, !PT ;  /* 0x0000000402c37812 */ /* 0x000fe400078efcff */
[----:B------:R-:W-:Y:S02]  /*a570*/  LEA.HI.X.SX32 R185, R145, R0, 0x2, P6 ;  /* 0x0000000091b97211 */ /* 0x000fe400030f16ff */
[----:B------:R-:W-:-:S04]  /*a580*/  LEA R182, P6, R147, R3, 0x2 ;  /* 0x0000000393b67211 */ /* 0x000fc800078c10ff */
[----:B------:R-:W-:Y:S02]  /*a590*/  LEA.HI.X.SX32 R183, R147, R0, 0x2, P6 ;  /* 0x0000000093b77211 */ /* 0x000fe400030f16ff */
[----:B------:R-:W-:-:S04]  /*a5a0*/  LEA R178, P6, R149, R3, 0x2 ;  /* 0x0000000395b27211 */ /* 0x000fc800078c10ff */
[-C--:B------:R-:W-:Y:S02]  /*a5b0*/  LEA.HI.X.SX32 R179, R149, R0.reuse, 0x2, P6 ;  /* 0x0000000095b37211 */ /* 0x080fe400030f16ff */
[CC--:B------:R-:W-:Y:S01]  /*a5c0*/  LEA R174, P6, R151.reuse, R3.reuse, 0x2 ;  /* 0x0000000397ae7211 */ /* 0x0c0fe200078c10ff */
[----:B------:R-:W1:Y:S01]  /*a5d0*/  @!P0 SYNCS.CCTL.IV [UR10+0x14008] ;  /* 0x01400800ff0089b1 */ /* 0x000e62000800000a */
[CC--:B------:R-:W-:Y:S02]  /*a5e0*/  LEA R138, P0, R8.reuse, R3.reuse, 0x2 ;  /* 0x00000003088a7211 */ /* 0x0c0fe400078010ff */
[-C--:B------:R-:W-:Y:S02]  /*a5f0*/  LEA.HI.X.SX32 R175, R151, R0.reuse, 0x2, P6 ;  /* 0x0000000097af7211 */ /* 0x080fe400030f16ff */
[----:B------:R-:W-:Y:S02]  /*a600*/  LEA.HI.X.SX32 R139, R8, R0, 0x2, P0 ;  /* 0x00000000088b7211 */ /* 0x000fe400000f16ff */
[----:B------:R-:W-:Y:S01]  /*a610*/  LEA R192, P0, R142, R3, 0x2 ;  /* 0x000000038ec07211 */ /* 0x000fe200078010ff */
[----:B------:R-:W1:Y:S01]  /*a620*/  LDTM.x128 R4, tmem[UR11] ;  /* 0x0000000b000479ee */ /* 0x000e6200083c0000 */
[----:B------:R-:W-:-:S02]  /*a630*/  NOP ;  /* 0x0000000000007918 */ /* 0x000fc40000000000 */
[----:B------:R-:W-:Y:S01]  /*a640*/  LEA.HI.X.SX32 R193, R142, R0, 0x2, P0 ;  /* 0x000000008ec17211 */ /* 0x000fe200000f16ff */
[----:B------:R-:W-:Y:S01]  /*a650*/  VIADD R142, R152, UR5 ;  /* 0x00000005988e7c36 */ /* 0x000fe20008000000 */
[----:B------:R-:W-:-:S03]  /*a660*/  LEA R190, P0, R144, R3, 0x2 ;  /* 0x0000000390be7211 */ /* 0x000fc600078010ff */
[----:B------:R-:W-:Y:S01]  /*a670*/  VIADD R143, R142, UR5 ;  /* 0x000000058e8f7c36 */ /* 0x000fe20008000000 */
[-C--:B------:R-:W-:Y:S02]  /*a680*/  LEA.HI.X.SX32 R191, R144, R0.reuse, 0x2, P0 ;  /* 0x0000000090bf7211 */ /* 0x080fe400000f16ff */
[-C--:B------:R-:W-:Y:S01]  /*a690*/  LEA R186, P0, R146, R3.reuse, 0x2 ;  /* 0x0000000392ba7211 */ /* 0x080fe200078010ff */
[----:B------:R-:W-:Y:S01]  /*a6a0*/  VIADD R144, R143, UR5 ;  /* 0x000000058f907c36 */ /* 0x000fe20008000000 */
[-C--:B------:R-:W-:Y:S02]  /*a6b0*/  LEA R170, P6, R142, R3.reuse, 0x2 ;  /* 0x000000038eaa7211 */ /* 0x080fe400078c10ff */
[-C--:B------:R-:W-:Y:S01]  /*a6c0*/  LEA.HI.X.SX32 R187, R146, R0.reuse, 0x2, P0 ;  /* 0x0000000092bb7211 */ /* 0x080fe200000f16ff */
[----:B------:R-:W-:Y:S01]  /*a6d0*/  VIADD R145, R144, UR5 ;  /* 0x0000000590917c36 */ /* 0x000fe20008000000 */
[----:B------:R-:W-:Y:S02]  /*a6e0*/  LEA R180, P0, R148, R3, 0x2 ;  /* 0x0000000394b47211 */ /* 0x000fe400078010ff */
[-C--:B------:R-:W-:Y:S01]  /*a6f0*/  LEA.HI.X.SX32 R171, R142, R0.reuse, 0x2, P6 ;  /* 0x000000008eab7211 */ /* 0x080fe200030f16ff */
[----:B------:R-:W-:Y:S01]  /*a700*/  VIADD R146, R145, UR5 ;  /* 0x0000000591927c36 */ /* 0x000fe20008000000 */
[----:B------:R-:W-:-:S02]  /*a710*/  LEA.HI.X.SX32 R181, R148, R0, 0x2, P0 ;  /* 0x0000000094b57211 */ /* 0x000fc400000f16ff */
[-C--:B------:R-:W-:Y:S01]  /*a720*/  LEA R176, P0, R150, R3.reuse, 0x2 ;  /* 0x0000000396b07211 */ /* 0x080fe200078010ff */
[----:B------:R-:W-:Y:S01]  /*a730*/  VIADD R147, R146, UR5 ;  /* 0x0000000592937c36 */ /* 0x000fe20008000000 */
[-C--:B------:R-:W-:Y:S01]  /*a740*/  LEA R166, P6, R144, R3.reuse, 0x2 ;  /* 0x0000000390a67211 */ /* 0x080fe200078c10ff */
[----:B-1----:R1:W-:Y:S01]  /*a750*/  @P5 STG.E desc[UR16][R134.64], R4 ;  /* 0x0000000486005986 */ /* 0x0023e2000c101910 */
[-C--:B------:R-:W-:Y:S01]  /*a760*/  LEA.HI.X.SX32 R177, R150, R0.reuse, 0x2, P0 ;  /* 0x0000000096b17211 */ /* 0x080fe200000f16ff */
[----:B------:R-:W-:Y:S01]  /*a770*/  VIADD R148, R147, UR5 ;  /* 0x0000000593947c36 */ /* 0x000fe20008000000 */
[-C--:B------:R-:W-:Y:S01]  /*a780*/  LEA R172, P0, R152, R3.reuse, 0x2 ;  /* 0x0000000398ac7211 */ /* 0x080fe200078010ff */
[----:B------:R-:W-:Y:S01]  /*a790*/  @P3 STG.E desc[UR16][R132.64], R5 ;  /* 0x0000000584003986 */ /* 0x000fe2000c101910 */
[-C--:B------:R-:W-:Y:S01]  /*a7a0*/  LEA.HI.X.SX32 R167, R144, R0.reuse, 0x2, P6 ;  /* 0x0000000090a77211 */ /* 0x080fe200030f16ff */
[----:B------:R-:W-:Y:S01]  /*a7b0*/  VIADD R142, R148, UR5 ;  /* 0x00000005948e7c36 */ /* 0x000fe20008000000 */
[----:B------:R-:W-:Y:S01]  /*a7c0*/  LEA.HI.X.SX32 R173, R152, R0, 0x2, P0 ;  /* 0x0000000098ad7211 */ /* 0x000fe200000f16ff */
[----:B------:R-:W-:Y:S01]  /*a7d0*/  @P4 STG.E desc[UR16][R136.64], R6 ;  /* 0x0000000688004986 */ /* 0x000fe2000c101910 */
[----:B------:R-:W-:-:S02]  /*a7e0*/  LEA R168, P0, R143, R3, 0x2 ;  /* 0x000000038fa87211 */ /* 0x000fc400078010ff */
[-C--:B------:R-:W-:Y:S02]  /*a7f0*/  LEA R162, P6, R146, R3.reuse, 0x2 ;  /* 0x0000000392a27211 */ /* 0x080fe400078c10ff */
[-C--:B------:R-:W-:Y:S01]  /*a800*/  LEA.HI.X.SX32 R169, R143, R0.reuse, 0x2, P0 ;  /* 0x000000008fa97211 */ /* 0x080fe200000f16ff */
[----:B------:R-:W-:Y:S01]  /*a810*/  VIADD R143, R142, UR5 ;  /* 0x000000058e8f7c36 */ /* 0x000fe20008000000 */
[-C--:B------:R-:W-:Y:S02]  /*a820*/  LEA R164, P0, R145, R3.reuse, 0x2 ;  /* 0x0000000391a47211 */ /* 0x080fe400078010ff */
[-C--:B------:R-:W-:Y:S01]  /*a830*/  LEA.HI.X.SX32 R163, R146, R0.reuse, 0x2, P6 ;  /* 0x0000000092a37211 */ /* 0x080fe200030f16ff */
[----:B------:R-:W-:Y:S01]  /*a840*/  VIADD R144, R143, UR5 ;  /* 0x000000058f907c36 */ /* 0x000fe20008000000 */
[----:B------:R-:W-:Y:S02]  /*a850*/  LEA.HI.X.SX32 R165, R145, R0, 0x2, P0 ;  /* 0x0000000091a57211 */ /* 0x000fe400000f16ff */
[-C--:B------:R-:W-:Y:S01]  /*a860*/  LEA R160, P0, R147, R3.reuse, 0x2 ;  /* 0x0000000393a07211 */ /* 0x080fe200078010ff */
[----:B------:R-:W-:Y:S01]  /*a870*/  VIADD R145, R144, UR5 ;  /* 0x0000000590917c36 */ /* 0x000fe20008000000 */
[----:B------:R-:W-:-:S02]  /*a880*/  LEA R156, P6, R148, R3, 0x2 ;  /* 0x00000003949c7211 */ /* 0x000fc400078c10ff */
[-C--:B------:R-:W-:Y:S01]  /*a890*/  LEA.HI.X.SX32 R161, R147, R0.reuse, 0x2, P0 ;  /* 0x0000000093a17211 */ /* 0x080fe200000f16ff */
[----:B------:R-:W-:Y:S01]  /*a8a0*/  VIADD R147, R145, UR5 ;  /* 0x0000000591937c36 */ /* 0x000fe20008000000 */
[-C--:B------:R-:W-:Y:S02]  /*a8b0*/  LEA R158, P0, R142, R3.reuse, 0x2 ;  /* 0x000000038e9e7211 */ /* 0x080fe400078010ff */
[-C--:B------:R-:W-:Y:S02]  /*a8c0*/  LEA.HI.X.SX32 R157, R148, R0.reuse, 0x2, P6 ;  /* 0x00000000949d7211 */ /* 0x080fe400030f16ff */
[-C--:B------:R-:W-:Y:S02]  /*a8d0*/  LEA R154, P6, R143, R3.reuse, 0x2 ;  /* 0x000000038f9a7211 */ /* 0x080fe400078c10ff */
[----:B------:R-:W-:Y:S01]  /*a8e0*/  LEA.HI.X.SX32 R159, R142, R0, 0x2, P0 ;  /* 0x000000008e9f7211 */ /* 0x000fe200000f16ff */
[----:B------:R-:W-:Y:S01]  /*a8f0*/  VIADD R142, R147, UR5 ;  /* 0x00000005938e7c36 */ /* 0x000fe20008000000 */
[----:B------:R-:W-:-:S02]  /*a900*/  LEA R150, P0, R144, R3, 0x2 ;  /* 0x0000000390967211 */ /* 0x000fc400078010ff */
[-C--:B------:R-:W-:Y:S01]  /*a910*/  LEA.HI.X.SX32 R155, R143, R0.reuse, 0x2, P6 ;  /* 0x000000008f9b7211 */ /* 0x080fe200030f16ff */
[----:B------:R-:W-:Y:S01]  /*a920*/  VIADD R143, R142, UR5 ;  /* 0x000000058e8f7c36 */ /* 0x000fe20008000000 */
[-C--:B------:R-:W-:Y:S02]  /*a930*/  LEA R152, P6, R145, R3.reuse, 0x2 ;  /* 0x0000000391987211 */ /* 0x080fe400078c10ff */
[-C--:B------:R-:W-:Y:S01]  /*a940*/  LEA.HI.X.SX32 R151, R144, R0.reuse, 0x2, P0 ;  /* 0x0000000090977211 */ /* 0x080fe200000f16ff */
[----:B------:R-:W-:Y:S01]  /*a950*/  VIADD R194, R143, UR5 ;  /* 0x000000058fc27c36 */ /* 0x000fe20008000000 */
[-C--:B------:R-:W-:Y:S02]  /*a960*/  LEA R146, P0, R147, R3.reuse, 0x2 ;  /* 0x0000000393927211 */ /* 0x080fe400078010ff */
[----:B------:R-:W-:Y:S02]  /*a970*/  LEA.HI.X.SX32 R153, R145, R0, 0x2, P6 ;  /* 0x0000000091997211 */ /* 0x000fe400030f16ff */
[----:B------:R-:W-:-:S02]  /*a980*/  LEA R148, P6, R142, R3, 0x2 ;  /* 0x000000038e947211 */ /* 0x000fc400078c10ff */
[-C--:B------:R-:W-:Y:S02]  /*a990*/  LEA.HI.X.SX32 R147, R147, R0.reuse, 0x2, P0 ;  /* 0x0000000093937211 */ /* 0x080fe400000f16ff */
[CC--:B------:R-:W-:Y:S02]  /*a9a0*/  LEA R144, P0, R143.reuse, R3.reuse, 0x2 ;  /* 0x000000038f907211 */ /* 0x0c0fe400078010ff */
[-C--:B------:R-:W-:Y:S02]  /*a9b0*/  LEA.HI.X.SX32 R149, R142, R0.reuse, 0x2, P6 ;  /* 0x000000008e957211 */ /* 0x080fe400030f16ff */
[----:B------:R-:W-:Y:S02]  /*a9c0*/  LEA R142, P6, R194, R3, 0x2 ;  /* 0x00000003c28e7211 */ /* 0x000fe400078c10ff */
[----:B------:R-:W-:Y:S02]  /*a9d0*/  LEA.HI.X.SX32 R145, R143, R0, 0x2, P0 ;  /* 0x000000008f917211 */ /* 0x000fe400000f16ff */
[----:B------:R-:W-:-:S02]  /*a9e0*/  ISETP.LT.AND P0, PT, R196, UR23, !P1 ;  /* 0x00000017c4007c0c */ /* 0x000fc4000cf01270 */
[C---:B------:R-:W-:Y:S01]  /*a9f0*/  LEA.HI.X.SX32 R143, R194.reuse, R0, 0x2, P6 ;  /* 0x00000000c28f7211 */ /* 0x040fe200030f16ff */
[----:B------:R-:W-:Y:S01]  /*aa00*/  VIADD R194, R194, UR5 ;  /* 0x00000005c2c27c36 */ /* 0x000fe20008000000 */
[----:B------:R-:W-:Y:S02]  /*aa10*/  ISETP.LT.AND P6, PT, R195, UR23, !P1 ;  /* 0x00000017c3007c0c */ /* 0x000fe4000cfc1270 */
[C---:B------:R-:W-:Y:S02]  /*aa20*/  LOP3.LUT R196, R2.reuse, 0x5, RZ, 0xfc, !PT ;  /* 0x0000000502c47812 */ /* 0x040fe400078efcff */
[----:B------:R-:W-:Y:S02]  /*aa30*/  LOP3.LUT R195, R2, 0x6, RZ, 0xfc, !PT ;  /* 0x0000000602c37812 */ /* 0x000fe400078efcff */
[----:B------:R-:W-:Y:S02]  /*aa40*/  ISETP.LT.AND P5, PT, R196, UR23, !P1 ;  /* 0x00000017c4007c0c */ /* 0x000fe4000cfa1270 */
[----:B------:R-:W-:Y:S01]  /*aa50*/  LOP3.LUT R196, R2, 0x7, RZ, 0xfc, !PT ;  /* 0x0000000702c47812 */ /* 0x000fe200078efcff */
[----:B------:R-:W-:Y:S01]  /*aa60*/  @P0 STG.E desc[UR16][R140.64], R7 ;  /* 0x000000078c000986 */ /* 0x000fe2000c101910 */
[----:B------:R-:W-:-:S02]  /*aa70*/  ISETP.LT.AND P3, PT, R195, UR23, !P1 ;  /* 0x00000017c3007c0c */ /* 0x000fc4000cf61270 */
[----:B------:R-:W-:Y:S01]  /*aa80*/  LOP3.LUT R195, R2, 0x8, RZ, 0xfc, !PT ;  /* 0x0000000802c37812 */ /* 0x000fe200078efcff */
[----:B------:R2:W-:Y:S01]  /*aa90*/  @P6 STG.E desc[UR16][R138.64], R8 ;  /* 0x000000088a006986 */ /* 0x0005e2000c101910 */
[----:B------:R-:W-:Y:S02]  /*aaa0*/  ISETP.LT.AND P4, PT, R196, UR23, !P1 ;  /* 0x00000017c4007c0c */ /* 0x000fe4000cf81270 */
[C---:B-1----:R-:W-:Y:S02]  /*aab0*/  LOP3.LUT R134, R2.reuse, 0x9, RZ, 0xfc, !PT ;  /* 0x0000000902867812 */ /* 0x042fe400078efcff */
[----:B------:R-:W-:Y:S01]  /*aac0*/  ISETP.LT.AND P0, PT, R195, UR23, !P1 ;  /* 0x00000017c3007c0c */ /* 0x000fe2000cf01270 */
[----:B------:R1:W-:Y:S01]  /*aad0*/  @P5 STG.E desc[UR16][R192.64], R9 ;  /* 0x00000009c0005986 */ /* 0x0003e2000c101910 */
[----:B------:R-:W-:Y:S02]  /*aae0*/  LOP3.LUT R4, R2, 0xa, RZ, 0xfc, !PT ;  /* 0x0000000a02047812 */ /* 0x000fe400078efcff */
[----:B------:R-:W-:Y:S01]  /*aaf0*/  ISETP.LT.AND P6, PT, R134, UR23, !P1 ;  /* 0x0000001786007c0c */ /* 0x000fe2000cfc1270 */
[----:B------:R-:W-:Y:S01]  /*ab00*/  @P3 STG.E desc[UR16][R188.64], R10 ;  /* 0x0000000abc003986 */ /* 0x000fe2000c101910 */
[----:B------:R-:W-:Y:S01]  /*ab10*/  ISETP.LT.AND P5, PT, R4, UR23, !P1 ;  /* 0x0000001704007c0c */ /* 0x000fe2000cfa1270 */
[----:B--2---:R-:W-:Y:S01]  /*ab20*/  VIADD R8, R194, UR5 ;  /* 0x00000005c2087c36 */ /* 0x004fe20008000000 */
[C---:B------:R-:W-:Y:S01]  /*ab30*/  LOP3.LUT R4, R2.reuse, 0xc, RZ, 0xfc, !PT ;  /* 0x0000000c02047812 */ /* 0x040fe200078efcff */
[----:B------:R2:W-:Y:S01]  /*ab40*/  @P4 STG.E desc[UR16][R190.64], R11 ;  /* 0x0000000bbe004986 */ /* 0x0005e2000c101910 */
[----:B------:R-:W-:-:S02]  /*ab50*/  LOP3.LUT R5, R2, 0xb, RZ, 0xfc, !PT ;  /* 0x0000000b02057812 */ /* 0x000fc400078efcff */
[----:B------:R-:W-:Y:S01]  /*ab60*/  ISETP.LT.AND P4, PT, R4, UR23, !P1 ;  /* 0x0000001704007c0c */ /* 0x000fe2000cf81270 */
[----:B------:R1:W-:Y:S01]  /*ab70*/  @P0 STG.E desc[UR16][R184.64], R12 ;  /* 0x0000000cb8000986 */ /* 0x0003e2000c101910 */
[----:B------:R-:W-:Y:S02]  /*ab80*/  ISETP.LT.AND P3, PT, R5, UR23, !P1 ;  /* 0x0000001705007c0c */ /* 0x000fe4000cf61270 */
[C---:B------:R-:W-:Y:S01]  /*ab90*/  LOP3.LUT R4, R2.reuse, 0xe, RZ, 0xfc, !PT ;  /* 0x0000000e02047812 */ /* 0x040fe200078efcff */
[----:B------:R1:W-:Y:S01]  /*aba0*/  @P6 STG.E desc[UR16][R186.64], R13 ;  /* 0x0000000dba006986 */ /* 0x0003e2000c101910 */
[----:B------:R-:W-:Y:S02]  /*abb0*/  LOP3.LUT R5, R2, 0xd, RZ, 0xfc, !PT ;  /* 0x0000000d02057812 */ /* 0x000fe400078efcff */
[----:B------:R-:W-:Y:S01]  /*abc0*/  ISETP.LT.AND P6, PT, R4, UR23, !P1 ;  /* 0x0000001704007c0c */ /* 0x000fe2000cfc1270 */
[----:B------:R-:W-:Y:S01]  /*abd0*/  @P5 STG.E desc[UR16][R182.64], R14 ;  /* 0x0000000eb6005986 */ /* 0x000fe2000c101910 */
[----:B------:R-:W-:-:S02]  /*abe0*/  LOP3.LUT R4, R2, 0xf, RZ, 0xfc, !PT ;  /* 0x0000000f02047812 */ /* 0x000fc400078efcff */
[----:B------:R-:W-:Y:S02]  /*abf0*/  ISETP.LT.AND P0, PT, R5, UR23, !P1 ;  /* 0x0000001705007c0c */ /* 0x000fe4000cf01270 */
[----:B------:R-:W-:Y:S01]  /*ac00*/  ISETP.LT.AND P5, PT, R4, UR23, !P1 ;  /* 0x0000001704007c0c */ /* 0x000fe2000cfa1270 */
[----:B------:R-:W-:Y:S01]  /*ac10*/  @P3 STG.E desc[UR16][R180.64], R15 ;  /* 0x0000000fb4003986 */ /* 0x000fe2000c101910 */
[C---:B------:R-:W-:Y:S02]  /*ac20*/  LOP3.LUT R4, R2.reuse, 0x10, RZ, 0xfc, !PT ;  /* 0x0000001002047812 */ /* 0x040fe400078efcff */
[----:B------:R-:W-:Y:S01]  /*ac30*/  LOP3.LUT R5, R2, 0x1b, RZ, 0xfc, !PT ;  /* 0x0000001b02057812 */ /* 0x000fe200078efcff */
[----:B------:R-:W-:Y:S01]  /*ac40*/  @P4 STG.E desc[UR16][R178.64], R16 ;  /* 0x00000010b2004986 */ /* 0x000fe2000c101910 */
[----:B------:R-:W-:Y:S02]  /*ac50*/  ISETP.LT.AND P3, PT, R4, UR23, !P1 ;  /* 0x0000001704007c0c */ /* 0x000fe4000cf61270 */
[----:B------:R-:W-:-:S02]  /*ac60*/  LOP3.LUT R4, R2, 0x11, RZ, 0xfc, !PT ;  /* 0x0000001102047812 */ /* 0x000fc400078efcff */
[----:B------:R-:W-:Y:S01]  /*ac70*/  LOP3.LUT R7, R2, 0x22, RZ, 0xfc, !PT ;  /* 0x0000002202077812 */ /* 0x000fe200078efcff */
[----:B------:R-:W-:Y:S01]  /*ac80*/  @P0 STG.E desc[UR16][R176.64], R17 ;  /* 0x00000011b0000986 */ /* 0x000fe2000c101910 */
[----:B------:R-:W-:Y:S02]  /*ac90*/  ISETP.LT.AND P4, PT, R4, UR23, !P1 ;  /* 0x0000001704007c0c */ /* 0x000fe4000cf81270 */
[C---:B------:R-:W-:Y:S01]  /*aca0*/  LOP3.LUT R4, R2.reuse, 0x12, RZ, 0xfc, !PT ;  /* 0x0000001202047812 */ /* 0x040fe200078efcff */
[----:B------:R3:W-:Y:S01]  /*acb0*/  @P6 STG.E desc[UR16][R174.64], R18 ;  /* 0x00000012ae006986 */ /* 0x0007e2000c101910 */
[----:B-1----:R-:W-:Y:S02]  /*acc0*/  LOP3.LUT R9, R2, 0x23, RZ, 0xfc, !PT ;  /* 0x0000002302097812 */ /* 0x002fe400078efcff */
[----:B------:R-:W-:Y:S01]  /*acd0*/  ISETP.LT.AND P0, PT, R4, UR4, !P1 ;  /* 0x0000000404007c0c */ /* 0x000fe2000cf01270 */
[----:B------:R-:W1:Y:S01]  /*ace0*/  LDCU UR4, c[0x0][0x39c] ;  /* 0x00007380ff0477ac */ /* 0x000e620008000800 */
[C---:B------:R-:W-:Y:S01]  /*acf0*/  LOP3.LUT R4, R2.reuse, 0x13, RZ, 0xfc, !PT ;  /* 0x0000001302047812 */ /* 0x040fe200078efcff */
[----:B------:R-:W-:Y:S01]  /*ad00*/  @P5 STG.E desc[UR16][R172.64], R19 ;  /* 0x00000013ac005986 */ /* 0x000fe2000c101910 */
[----:B--2---:R-:W-:-:S02]  /*ad10*/  LOP3.LUT R11, R2, 0x24, RZ, 0xfc, !PT ;  /* 0x00000024020b7812 */ /* 0x004fc400078efcff */
[----:B------:R-:W-:Y:S01]  /*ad20*/  ISETP.LT.AND P6, PT, R4, UR6, !P1 ;  /* 0x0000000604007c0c */ /* 0x000fe2000cfc1270 */
[----:B------:R-:W2:Y:S01]  /*ad30*/  LDCU UR6, c[0x0][0x39c] ;  /* 0x00007380ff0677ac */ /* 0x000ea20008000800 */
[C---:B------:R-:W-:Y:S01]  /*ad40*/  LOP3.LUT R4, R2.reuse, 0x14, RZ, 0xfc, !PT ;  /* 0x0000001402047812 */ /* 0x040fe200078efcff */
[----:B------:R-:W-:Y:S01]  /*ad50*/  @P3 STG.E desc[UR16][R170.64], R20 ;  /* 0x00000014aa003986 */ /* 0x000fe2000c101910 */
[----:B------:R-:W-:Y:S02]  /*ad60*/  LOP3.LUT R12, R2, 0x25, RZ, 0xfc, !PT ;  /* 0x00000025020c7812 */ /* 0x000fe400078efcff */
[----:B---3--:R-:W-:Y:S01]  /*ad70*/  ISETP.LT.AND P5, PT, R4, UR7, !P1 ;  /* 0x0000000704007c0c */ /* 0x008fe2000cfa1270 */
[----:B------:R-:W3:Y:S01]  /*ad80*/  LDCU UR7, c[0x0][0x39c] ;  /* 0x00007380ff0777ac */ /* 0x000ee20008000800 */
[C---:B------:R-:W-:Y:S01]  /*ad90*/  LOP3.LUT R4, R2.reuse, 0x15, RZ, 0xfc, !PT ;  /* 0x0000001502047812 */ /* 0x040fe200078efcff */
[----:B------:R-:W-:Y:S01]  /*ada0*/  @P4 STG.E desc[UR16][R168.64], R21 ;  /* 0x00000015a8004986 */ /* 0x000fe2000c101910 */
[----:B------:R-:W-:-:S02]  /*adb0*/  LOP3.LUT R13, R2, 0x26, RZ, 0xfc, !PT ;  /* 0x00000026020d7812 */ /* 0x000fc400078efcff */
[----:B----4-:R-:W-:Y:S01]  /*adc0*/  ISETP.LT.AND P3, PT, R4, UR8, !P1 ;  /* 0x0000000804007c0c */ /* 0x010fe2000cf61270 */
[----:B------:R-:W4:Y:S01]  /*add0*/  LDCU UR8, c[0x0][0x39c] ;  /* 0x00007380ff0877ac */ /* 0x000f220008000800 */
[C---:B------:R-:W-:Y:S01]  /*ade0*/  LOP3.LUT R4, R2.reuse, 0x16, RZ, 0xfc, !PT ;  /* 0x0000001602047812 */ /* 0x040fe200078efcff */
[----:B------:R-:W-:Y:S01]  /*adf0*/  @P0 STG.E desc[UR16][R166.64], R22 ;  /* 0x00000016a6000986 */ /* 0x000fe2000c101910 */
[----:B------:R-:W-:Y:S02]  /*ae00*/  LOP3.LUT R18, R2, 0x7d, RZ, 0xfc, !PT ;  /* 0x0000007d02127812 */ /* 0x000fe400078efcff */
[----:B-1----:R-:W-:Y:S01]  /*ae10*/  ISETP.LT.AND P4, PT, R4, UR4, !P1 ;  /* 0x0000000404007c0c */ /* 0x002fe2000cf81270 */
[----:B------:R-:W1:Y:S01]  /*ae20*/  LDCU UR4, c[0x0][0x39c] ;  /* 0x00007380ff0477ac */ /* 0x000e620008000800 */
[----:B------:R-:W-:Y:S01]  /*ae30*/  LOP3.LUT R4, R2, 0x17, RZ, 0xfc, !PT ;  /* 0x0000001702047812 */ /* 0x000fe200078efcff */
[----:B------:R-:W-:Y:S03]  /*ae40*/  @P6 STG.E desc[UR16][R164.64], R23 ;  /* 0x00000017a4006986 */ /* 0x000fe6000c101910 */
[----:B--2---:R-:W-:Y:S01]  /*ae50*/  ISETP.LT.AND P0, PT, R4, UR6, !P1 ;  /* 0x0000000604007c0c */ /* 0x004fe2000cf01270 */
[----:B------:R-:W2:Y:S01]  /*ae60*/  LDCU UR6, c[0x0][0x39c] ;  /* 0x00007380ff0677ac */ /* 0x000ea20008000800 */
[----:B------:R-:W-:Y:S01]  /*ae70*/  LOP3.LUT R4, R2, 0x18, RZ, 0xfc, !PT ;  /* 0x0000001802047812 */ /* 0x000fe200078efcff */
[----:B------:R-:W-:Y:S03]  /*ae80*/  @P5 STG.E desc[UR16][R162.64], R24 ;  /* 0x00000018a2005986 */ /* 0x000fe6000c101910 */
[----:B---3--:R-:W-:Y:S01]  /*ae90*/  ISETP.LT.AND P6, PT, R4, UR7, !P1 ;  /* 0x0000000704007c0c */ /* 0x008fe2000cfc1270 */
[----:B------:R-:W3:Y:S01]  /*aea0*/  LDCU UR7, c[0x0][0x39c] ;  /* 0x00007380ff0777ac */ /* 0x000ee20008000800 */
[----:B------:R-:W-:Y:S01]  /*aeb0*/  LOP3.LUT R4, R2, 0x19, RZ, 0xfc, !PT ;  /* 0x0000001902047812 */ /* 0x000fe200078efcff */
[----:B------:R-:W-:Y:S03]  /*aec0*/  @P3 STG.E desc[UR16][R160.64], R25 ;  /* 0x00000019a0003986 */ /* 0x000fe6000c101910 */
[----:B----4-:R-:W-:Y:S01]  /*aed0*/  ISETP.LT.AND P5, PT, R4, UR8, !P1 ;  /* 0x0000000804007c0c */ /* 0x010fe2000cfa1270 */
[----:B------:R-:W4:Y:S01]  /*aee0*/  LDCU UR8, c[0x0][0x39c] ;  /* 0x00007380ff0877ac */ /* 0x000f220008000800 */
[----:B------:R-:W-:Y:S01]  /*aef0*/  LOP3.LUT R4, R2, 0x1a, RZ, 0xfc, !PT ;  /* 0x0000001a02047812 */ /* 0x000fe200078efcff */
[----:B------:R-:W-:Y:S03]  /*af00*/  @P4 STG.E desc[UR16][R156.64], R26 ;  /* 0x0000001a9c004986 */ /* 0x000fe6000c101910 */
[----:B-1----:R-:W-:Y:S01]  /*af10*/  ISETP.LT.AND P3, PT, R4, UR4, !P1 ;  /* 0x0000000404007c0c */ /* 0x002fe2000cf61270 */
[----:B------:R-:W1:Y:S01]  /*af20*/  LDCU UR4, c[0x0][0x39c] ;  /* 0x00007380ff0477ac */ /* 0x000e620008000800 */
[----:B--2---:R-:W-:Y:S01]  /*af30*/  ISETP.LT.AND P4, PT, R5, UR6, !P1 ;  /* 0x0000000605007c0c */ /* 0x004fe2000cf81270 */
[----:B------:R-:W-:Y:S01]  /*af40*/  @P0 STG.E desc[UR16][R158.64], R27 ;  /* 0x0000001b9e000986 */ /* 0x000fe2000c101910 */
[C---:B------:R-:W-:Y:S01]  /*af50*/  LOP3.LUT R4, R2.reuse, 0x1c, RZ, 0xfc, !PT ;  /* 0x0000001c02047812 */ /* 0x040fe200078efcff */
[----:B------:R-:W2:Y:S01]  /*af60*/  LDCU UR6, c[0x0][0x39c] ;  /* 0x00007380ff0677ac */ /* 0x000ea20008000800 */
[----:B------:R-:W-:Y:S01]  /*af70*/  LOP3.LUT R5, R2, 0x1e, RZ, 0xfc, !PT ;  /* 0x0000001e02057812 */ /* 0x000fe200078efcff */
[----:B------:R-:W-:Y:S01]  /*af80*/  @P6 STG.E desc[UR16][R154.64], R28 ;  /* 0x0000001c9a006986 */ /* 0x000fe2000c101910 */
[----:B---3--:R-:W-:Y:S01]  /*af90*/  ISETP.LT.AND P0, PT, R4, UR7, !P1 ;  /* 0x0000000704007c0c */ /* 0x008fe2000cf01270 */
[----:B------:R-:W3:Y:S01]  /*afa0*/  LDCU UR7, c[0x0][0x39c] ;  /* 0x00007380ff0777ac */ /* 0x000ee20008000800 */
[----:B------:R-:W-:Y:S01]  /*afb0*/  LOP3.LUT R4, R2, 0x1d, RZ, 0xfc, !PT ;  /* 0x0000001d02047812 */ /* 0x000fe200078efcff */
[----:B------:R-:W-:Y:S03]  /*afc0*/  @P5 STG.E desc[UR16][R150.64], R29 ;  /* 0x0000001d96005986 */ /* 0x000fe6000c101910 */
[----:B----4-:R-:W-:Y:S01]  /*afd0*/  ISETP.LT.AND P6, PT, R4, UR8, !P1 ;  /* 0x0000000804007c0c */ /* 0x010fe2000cfc1270 */
[----:B------:R-:W-:Y:S01]  /*afe0*/  @P3 STG.E desc[UR16][R152.64], R30 ;  /* 0x0000001e98003986 */ /* 0x000fe2000c101910 */
[----:B------:R-:W-:-:S02]  /*aff0*/  LOP3.LUT R4, R2, 0x1f, RZ, 0xfc, !PT ;  /* 0x0000001f02047812 */ /* 0x000fc400078efcff */
[----:B-1----:R-:W-:Y:S01]  /*b000*/  ISETP.LT.AND P5, PT, R5, UR4, !P1 ;  /* 0x0000000405007c0c */ /* 0x002fe2000cfa1270 */
[----:B------:R-:W1:Y:S01]  /*b010*/  LDCU UR4, c[0x0][0x39c] ;  /* 0x00007380ff0477ac */ /* 0x000e620008000800 */
[----:B------:R-:W-:Y:S01]  /*b020*/  LOP3.LUT R5, R2, 0x20, RZ, 0xfc, !PT ;  /* 0x0000002002057812 */ /* 0x000fe200078efcff */
[----:B------:R-:W-:Y:S01]  /*b030*/  @P4 STG.E desc[UR16][R146.64], R31 ;  /* 0x0000001f92004986 */ /* 0x000fe2000c101910 */
[----:B-----5:R-:W-:Y:S02]  /*b040*/  ISETP.LT.AND P3, PT, R4, UR9, !P1 ;  /* 0x0000000904007c0c */ /* 0x020fe4000cf61270 */
[----:B--2---:R-:W-:Y:S01]  /*b050*/  ISETP.LT.AND P4, PT, R5, UR6, !P1 ;  /* 0x0000000605007c0c */ /* 0x004fe2000cf81270 */
[----:B------:R-:W2:Y:S01]  /*b060*/  LDCU UR6, c[0x0][0x39c] ;  /* 0x00007380ff0677ac */ /* 0x000ea20008000800 */
[----:B------:R-:W-:Y:S01]  /*b070*/  LOP3.LUT R4, R2, 0x21, RZ, 0xfc, !PT ;  /* 0x0000002102047812 */ /* 0x000fe200078efcff */
[----:B------:R-:W-:Y:S03]  /*b080*/  @P0 STG.E desc[UR16][R148.64], R32 ;  /* 0x0000002094000986 */ /* 0x000fe6000c101910 */
[----:B---3--:R-:W-:Y:S01]  /*b090*/  ISETP.LT.AND P0, PT, R4, UR7, !P1 ;  /* 0x0000000704007c0c */ /* 0x008fe2000cf01270 */
[----:B------:R-:W-:Y:S01]  /*b0a0*/  @P6 STG.E desc[UR16][R144.64], R33 ;  /* 0x0000002190006986 */ /* 0x000fe2000c101910 */
[C---:B------:R-:W-:Y:S01]  /*b0b0*/  LEA R4, P6, R194.reuse, R3, 0x2 ;  /* 0x00000003c2047211 */ /* 0x040fe200078c10ff */
[----:B------:R-:W3:Y:S02]  /*b0c0*/  LDCU UR7, c[0x0][0x39c] ;  /* 0x00007380ff0777ac */ /* 0x000ee40008000800 */
[----:B------:R-:W-:Y:S01]  /*b0d0*/  @P5 STG.E desc[UR16][R142.64], R34 ;  /* 0x000000228e005986 */ /* 0x000fe2000c101910 */
[----:B------:R-:W-:-:S02]  /*b0e0*/  LEA.HI.X.SX32 R5, R194, R0, 0x2, P6 ;  /* 0x00000000c2057211 */ /* 0x000fc400030f16ff */
[----:B-1----:R-:W-:Y:S01]  /*b0f0*/  ISETP.LT.AND P5, PT, R7, UR4, !P1 ;  /* 0x0000000407007c0c */ /* 0x002fe2000cfa1270 */
[----:B------:R-:W1:Y:S01]  /*b100*/  LDCU UR4, c[0x0][0x39c] ;  /* 0x00007380ff0477ac */ /* 0x000e620008000800 */
[CC--:B------:R-:W-:Y:S01]  /*b110*/  LEA R6, P6, R8.reuse, R3.reuse, 0x2 ;  /* 0x0000000308067211 */ /* 0x0c0fe200078c10ff */
[----:B------:R4:W-:Y:S01]  /*b120*/  @P3 STG.E desc[UR16][R4.64], R35 ;  /* 0x0000002304003986 */ /* 0x0009e2000c101910 */
[----:B--2---:R-:W-:Y:S01]  /*b130*/  ISETP.LT.AND P3, PT, R9, UR6, !P1 ;  /* 0x0000000609007c0c */ /* 0x004fe2000cf61270 */
[C---:B------:R-:W-:Y:S01]  /*b140*/  VIADD R9, R8.reuse, UR5 ;  /* 0x0000000508097c36 */ /* 0x040fe20008000000 */
[-C--:B------:R-:W-:Y:S01]  /*b150*/  LEA.HI.X.SX32 R7, R8, R0.reuse, 0x2, P6 ;  /* 0x0000000008077211 */ /* 0x080fe200030f16ff */
[----:B------:R-:W2:Y:S02]  /*b160*/  LDCU UR6, c[0x0][0x39c] ;  /* 0x00007380ff0677ac */ /* 0x000ea40008000800 */
[C---:B------:R-:W-:Y:S01]  /*b170*/  VIADD R10, R9.reuse, UR5 ;  /* 0x00000005090a7c36 */ /* 0x040fe20008000000 */
[-C--:B------:R-:W-:Y:S01]  /*b180*/  LEA R8, P6, R9, R3.reuse, 0x2 ;  /* 0x0000000309087211 */ /* 0x080fe200078c10ff */
[----:B------:R5:W-:Y:S01]  /*b190*/  @P4 STG.E desc[UR16][R6.64], R36 ;  /* 0x0000002406004986 */ /* 0x000be2000c101910 */
[----:B---3--:R-:W-:Y:S01]  /*b1a0*/  ISETP.LT.AND P4, PT, R11, UR7, !P1 ;  /* 0x000000070b007c0c */ /* 0x008fe2000cf81270 */
[----:B------:R-:W3:Y:S01]  /*b1b0*/  LDCU UR7, c[0x0][0x39c] ;  /* 0x00007380ff0777ac */ /* 0x000ee20008000800 */
[----:B------:R-:W-:Y:S01]  /*b1c0*/  LEA.HI.X.SX32 R9, R9, R0, 0x2, P6 ;  /* 0x0000000009097211 */ /* 0x000fe200030f16ff */
[C---:B------:R-:W-:Y:S01]  /*b1d0*/  VIADD R11, R10.reuse, UR5 ;  /* 0x000000050a0b7c36 */ /* 0x040fe20008000000 */
[----:B----4-:R-:W-:-:S03]  /*b1e0*/  LEA R4, P6, R10, R3, 0x2 ;  /* 0x000000030a047211 */ /* 0x010fc600078c10ff */
[----:B------:R4:W-:Y:S01]  /*b1f0*/  @P0 STG.E desc[UR16][R8.64], R37 ;  /* 0x0000002508000986 */ /* 0x0009e2000c101910 */
[-C--:B------:R-:W-:Y:S02]  /*b200*/  LEA.HI.X.SX32 R5, R10, R0.reuse, 0x2, P6 ;  /* 0x000000000a057211 */ /* 0x080fe400030f16ff */
[----:B-1----:R-:W-:Y:S01]  /*b210*/  ISETP.LT.AND P0, PT, R12, UR4, !P1 ;  /* 0x000000040c007c0c */ /* 0x002fe2000cf01270 */
[C---:B------:R-:W-:Y:S01]  /*b220*/  VIADD R12, R11.reuse, UR5 ;  /* 0x000000050b0c7c36 */ /* 0x040fe20008000000 */
[-C--:B-----5:R-:W-:Y:S01]  /*b230*/  LEA R6, P6, R11, R3.reuse, 0x2 ;  /* 0x000000030b067211 */ /* 0x0a0fe200078c10ff */
[----:B------:R-:W1:Y:S01]  /*b240*/  LDCU UR4, c[0x0][0x39c] ;  /* 0x00007380ff0477ac */ /* 0x000e620008000800 */
[----:B------:R5:W-:Y:S01]  /*b250*/  @P5 STG.E desc[UR16][R4.64], R38 ;  /* 0x0000002604005986 */ /* 0x000be2000c101910 */
[----:B--2---:R-:W-:Y:S02]  /*b260*/  ISETP.LT.AND P5, PT, R13, UR6, !P1 ;  /* 0x000000060d007c0c */ /* 0x004fe4000cfa1270 */
[----:B------:R-:W-:Y:S01]  /*b270*/  LEA.HI.X.SX32 R7, R11, R0, 0x2, P6 ;  /* 0x000000000b077211 */ /* 0x000fe200030f16ff */
[----:B------:R-:W2:Y:S01]  /*b280*/  LDCU UR6, c[0x0][0x39c] ;  /* 0x00007380ff0677ac */ /* 0x000ea20008000800 */
[----:B------:R-:W-:-:S02]  /*b290*/  LEA R10, P6, R12, R3, 0x2 ;  /* 0x000000030c0a7211 */ /* 0x000fc400078c10ff */
[----:B------:R-:W-:Y:S01]  /*b2a0*/  LOP3.LUT R13, R2, 0x27, RZ, 0xfc, !PT ;  /* 0x00000027020d7812 */ /* 0x000fe200078efcff */
[----:B------:R1:W-:Y:S01]  /*b2b0*/  @P3 STG.E desc[UR16][R6.64], R39 ;  /* 0x0000002706003986 */ /* 0x0003e2000c101910 */
[C---:B------:R-:W-:Y:S01]  /*b2c0*/  LEA.HI.X.SX32 R11, R12.reuse, R0, 0x2, P6 ;  /* 0x000000000c0b7211 */ /* 0x040fe200030f16ff */
[----:B------:R-:W-:Y:S01]  /*b2d0*/  VIADD R12, R12, UR5 ;  /* 0x000000050c0c7c36 */ /* 0x000fe20008000000 */
[----:B---3--:R-:W-:Y:S01]  /*b2e0*/  ISETP.LT.AND P3, PT, R13, UR7, !P1 ;  /* 0x000000070d007c0c */ /* 0x008fe2000cf61270 */
[----:B------:R-:W3:Y:S01]  /*b2f0*/  LDCU UR7, c[0x0][0x39c] ;  /* 0x00007380ff0777ac */ /* 0x000ee20008000800 */
[----:B----4-:R-:W-:Y:S01]  /*b300*/  LOP3.LUT R9, R2, 0x28, RZ, 0xfc, !PT ;  /* 0x0000002802097812 */ /* 0x010fe200078efcff */
[----:B------:R4:W-:Y:S01]  /*b310*/  @P4 STG.E desc[UR16][R10.64], R40 ;  /* 0x000000280a004986 */ /* 0x0009e2000c101910 */
[C---:B------:R-:W-:Y:S01]  /*b320*/  VIADD R13, R12.reuse, UR5 ;  /* 0x000000050c0d7c36 */ /* 0x040fe20008000000 */
[----:B-----5:R-:W-:-:S04]  /*b330*/  LEA R4, P4, R12, R3, 0x2 ;  /* 0x000000030c047211 */ /* 0x020fc800078810ff */
[-C--:B------:R-:W-:Y:S02]  /*b340*/  LEA.HI.X.SX32 R5, R12, R0.reuse, 0x2, P4 ;  /* 0x000000000c057211 */ /* 0x080fe400020f16ff */
[-C--:B------:R-:W-:Y:S02]  /*b350*/  LEA R8, P6, R13, R3.reuse, 0x2 ;  /* 0x000000030d087211 */ /* 0x080fe400078c10ff */
[----:B-1----:R-:W-:Y:S01]  /*b360*/  ISETP.LT.AND P4, PT, R9, UR4, !P1 ;  /* 0x0000000409007c0c */ /* 0x002fe2000cf81270 */
[----:B------:R-:W1:Y:S01]  /*b370*/  LDCU UR4, c[0x0][0x39c] ;  /* 0x00007380ff0477ac */ /* 0x000e620008000800 */
[CC--:B------:R-:W-:Y:S01]  /*b380*/  LEA.HI.X.SX32 R9, R13.reuse, R0.reuse, 0x2, P6 ;  /* 0x000000000d097211 */ /* 0x0c0fe200030f16ff */
[----:B------:R-:W-:Y:S01]  /*b390*/  VIADD R13, R13, UR5 ;  /* 0x000000050d0d7c36 */ /* 0x000fe20008000000 */
[C---:B------:R-:W-:Y:S01]  /*b3a0*/  LOP3.LUT R6, R2.reuse, 0x29, RZ, 0xfc, !PT ;  /* 0x0000002902067812 */ /* 0x040fe200078efcff */
[----:B------:R5:W-:Y:S01]  /*b3b0*/  @P0 STG.E desc[UR16][R4.64], R41 ;  /* 0x0000002904000986 */ /* 0x000be2000c101910 */
[----:B----4-:R-:W-:Y:S01]  /*b3c0*/  LOP3.LUT R11, R2, 0x2a, RZ, 0xfc, !PT ;  /* 0x0000002a020b7812 */ /* 0x010fe200078efcff */
[C---:B------:R-:W-:Y:S01]  /*b3d0*/  VIADD R10, R13.reuse, UR5 ;  /* 0x000000050d0a7c36 */ /* 0x040fe20008000000 */
[----:B--2---:R-:W-:Y:S01]  /*b3e0*/  ISETP.LT.AND P0, PT, R6, UR6, !P1 ;  /* 0x0000000606007c0c */ /* 0x004fe2000cf01270 */
[----:B------:R2:W-:Y:S01]  /*b3f0*/  @P5 STG.E desc[UR16][R8.64], R42 ;  /* 0x0000002a08005986 */ /* 0x0005e2000c101910 */
[C---:B------:R-:W-:Y:S01]  /*b400*/  LEA R6, P5, R13.reuse, R3, 0x2 ;  /* 0x000000030d067211 */ /* 0x040fe200078a10ff */
[----:B------:R-:W4:Y:S03]  /*b410*/  LDCU UR6, c[0x0][0x39c] ;  /* 0x00007380ff0677ac */ /* 0x000f260008000800 */
[----:B------:R-:W-:-:S02]  /*b420*/  LEA.HI.X.SX32 R7, R13, R0, 0x2, P5 ;  /* 0x000000000d077211 */ /* 0x000fc400028f16ff */
[----:B---3--:R-:W-:Y:S01]  /*b430*/  ISETP.LT.AND P5, PT, R11, UR7, !P1 ;  /* 0x000000070b007c0c */ /* 0x008fe2000cfa1270 */
[----:B------:R-:W3:Y:S01]  /*b440*/  LDCU UR7, c[0x0][0x39c] ;  /* 0x00007380ff0777ac */ /* 0x000ee20008000800 */
[----:B-----5:R-:W-:Y:S01]  /*b450*/  LOP3.LUT R5, R2, 0x2b, RZ, 0xfc, !PT ;  /* 0x0000002b02057812 */ /* 0x020fe200078efcff */
[----:B------:R5:W-:Y:S01]  /*b460*/  @P3 STG.E desc[UR16][R6.64], R43 ;  /* 0x0000002b06003986 */ /* 0x000be2000c101910 */
[CC--:B------:R-:W-:Y:S01]  /*b470*/  LEA R4, P6, R10.reuse, R3.reuse, 0x2 ;  /* 0x000000030a047211 */ /* 0x0c0fe200078c10ff */
[C---:B--2---:R-:W-:Y:S01]  /*b480*/  VIADD R9, R10.reuse, UR5 ;  /* 0x000000050a097c36 */ /* 0x044fe20008000000 */
[----:B-1----:R-:W-:Y:S01]  /*b490*/  ISETP.LT.AND P3, PT, R5, UR4, !P1 ;  /* 0x0000000405007c0c */ /* 0x002fe2000cf61270 */
[----:B------:R-:W1:Y:S01]  /*b4a0*/  LDCU UR4, c[0x0][0x39c] ;  /* 0x00007380ff0477ac */ /* 0x000e620008000800 */
[----:B------:R-:W-:Y:S01]  /*b4b0*/  LEA.HI.X.SX32 R5, R10, R0, 0x2, P6 ;  /* 0x000000000a057211 */ /* 0x000fe200030f16ff */
[C---:B------:R-:W-:Y:S01]  /*b4c0*/  VIADD R12, R9.reuse, UR5 ;  /* 0x00000005090c7c36 */ /* 0x040fe20008000000 */
[----:B------:R-:W-:-:S02]  /*b4d0*/  LEA R8, P6, R9, R3, 0x2 ;  /* 0x0000000309087211 */ /* 0x000fc400078c10ff */
[----:B------:R-:W-:Y:S01]  /*b4e0*/  LOP3.LUT R11, R2, 0x2c, RZ, 0xfc, !PT ;  /* 0x0000002c020b7812 */ /* 0x000fe200078efcff */
[----:B------:R2:W-:Y:S01]  /*b4f0*/  @P4 STG.E desc[UR16][R4.64], R44 ;  /* 0x0000002c04004986 */ /* 0x0005e2000c101910 */
[-C--:B------:R-:W-:Y:S02]  /*b500*/  LEA.HI.X.SX32 R9, R9, R0.reuse, 0x2, P6 ;  /* 0x0000000009097211 */ /* 0x080fe400030f16ff */
[CC--:B------:R-:W-:Y:S02]  /*b510*/  LEA R10, P6, R12.reuse, R3.reuse, 0x2 ;  /* 0x000000030c0a7211 */ /* 0x0c0fe400078c10ff */
[----:B----4-:R-:W-:Y:S01]  /*b520*/  ISETP.LT.AND P4, PT, R11, UR6, !P1 ;  /* 0x000000060b007c0c */ /* 0x010fe2000cf81270 */
[----:B------:R-:W4:Y:S01]  /*b530*/  LDCU UR6, c[0x0][0x39c] ;  /* 0x00007380ff0677ac */ /* 0x000f220008000800 */
[C---:B------:R-:W-:Y:S01]  /*b540*/  LEA.HI.X.SX32 R11, R12.reuse, R0, 0x2, P6 ;  /* 0x000000000c0b7211 */ /* 0x040fe200030f16ff */
[----:B------:R-:W-:Y:S01]  /*b550*/  VIADD R12, R12, UR5 ;  /* 0x000000050c0c7c36 */ /* 0x000fe20008000000 */
[C---:B-----5:R-:W-:Y:S01]  /*b560*/  LOP3.LUT R6, R2.reuse, 0x2d, RZ, 0xfc, !PT ;  /* 0x0000002d02067812 */ /* 0x060fe200078efcff */
[----:B------:R5:W-:Y:S01]  /*b570*/  @P0 STG.E desc[UR16][R8.64], R45 ;  /* 0x0000002d08000986 */ /* 0x000be2000c101910 */
[----:B------:R-:W-:Y:S01]  /*b580*/  LOP3.LUT R13, R2, 0x33, RZ, 0xfc, !PT ;  /* 0x00000033020d7812 */ /* 0x000fe200078efcff */
[----:B------:R-:W-:Y:S01]  /*b590*/  VIADD R7, R12, UR5 ;  /* 0x000000050c077c36 */ /* 0x000fe20008000000 */
[----:B---3--:R-:W-:Y:S01]  /*b5a0*/  ISETP.LT.AND P0, PT, R6, UR7, !P1 ;  /* 0x0000000706007c0c */ /* 0x008fe2000cf01270 */
[----:B------:R-:W3:Y:S01]  /*b5b0*/  LDCU UR7, c[0x0][0x39c] ;  /* 0x00007380ff0777ac */ /* 0x000ee20008000800 */
[----:B------:R-:W-:Y:S01]  /*b5c0*/  LOP3.LUT R6, R2, 0x2e, RZ, 0xfc, !PT ;  /* 0x0000002e02067812 */ /* 0x000fe200078efcff */
[----:B------:R3:W-:Y:S01]  /*b5d0*/  @P5 STG.E desc[UR16][R10.64], R46 ;  /* 0x0000002e0a005986 */ /* 0x0007e2000c101910 */
[----:B--2---:R-:W-:-:S02]  /*b5e0*/  LEA R4, P6, R12, R3, 0x2 ;  /* 0x000000030c047211 */ /* 0x004fc400078c10ff */
[----:B-1----:R-:W-:Y:S01]  /*b5f0*/  ISETP.LT.AND P5, PT, R6, UR4, !P1 ;  /* 0x0000000406007c0c */ /* 0x002fe2000cfa1270 */
[----:B------:R-:W1:Y:S01]  /*b600*/  LDCU UR4, c[0x0][0x39c] ;  /* 0x00007380ff0477ac */ /* 0x000e620008000800 */
[-C--:B------:R-:W-:Y:S01]  /*b610*/  LEA.HI.X.SX32 R5, R12, R0.reuse, 0x2, P6 ;  /* 0x000000000c057211 */ /* 0x080fe200030f16ff */
[C---:B------:R-:W-:Y:S01]  /*b620*/  VIADD R12, R7.reuse, UR5 ;  /* 0x00000005070c7c36 */ /* 0x040fe20008000000 */
[CC--:B------:R-:W-:Y:S02]  /*b630*/  LEA R6, P6, R7.reuse, R3.reuse, 0x2 ;  /* 0x0000000307067211 */ /* 0x0c0fe400078c10ff */
[----:B-----5:R-:W-:Y:S01]  /*b640*/  LOP3.LUT R9, R2, 0x2f, RZ, 0xfc, !PT ;  /* 0x0000002f02097812 */ /* 0x020fe200078efcff */
[----:B------:R2:W-:Y:S01]  /*b650*/  @P3 STG.E desc[UR16][R4.64], R47 ;  /* 0x0000002f04003986 */ /* 0x0005e2000c101910 */
[----:B------:R-:W-:Y:S02]  /*b660*/  LEA.HI.X.SX32 R7, R7, R0, 0x2, P6 ;  /* 0x0000000007077211 */ /* 0x000fe400030f16ff */
[----:B------:R-:W-:-:S02]  /*b670*/  LEA R8, P6, R12, R3, 0x2 ;  /* 0x000000030c087211 */ /* 0x000fc400078c10ff */
[----:B----4-:R-:W-:Y:S01]  /*b680*/  ISETP.LT.AND P3, PT, R9, UR6, !P1 ;  /* 0x0000000609007c0c */ /* 0x010fe2000cf61270 */
[----:B------:R-:W4:Y:S01]  /*b690*/  LDCU UR6, c[0x0][0x39c] ;  /* 0x00007380ff0677ac */ /* 0x000f220008000800 */
[CC--:B------:R-:W-:Y:S01]  /*b6a0*/  LEA.HI.X.SX32 R9, R12.reuse, R0.reuse, 0x2, P6 ;  /* 0x000000000c097211 */ /* 0x0c0fe200030f16ff */
[----:B------:R-:W-:Y:S01]  /*b6b0*/  VIADD R12, R12, UR5 ;  /* 0x000000050c0c7c36 */ /* 0x000fe20008000000 */
[C---:B---3--:R-:W-:Y:S01]  /*b6c0*/  LOP3.LUT R10, R2.reuse, 0x30, RZ, 0xfc, !PT ;  /* 0x00000030020a7812 */ /* 0x048fe200078efcff */
[----:B------:R3:W-:Y:S01]  /*b6d0*/  @P4 STG.E desc[UR16][R6.64], R48 ;  /* 0x0000003006004986 */ /* 0x0007e2000c101910 */
[----:B------:R-:W-:Y:S02]  /*b6e0*/  LOP3.LUT R11, R2, 0x31, RZ, 0xfc, !PT ;  /* 0x00000031020b7812 */ /* 0x000fe400078efcff */
[----:B------:R-:W-:Y:S01]  /*b6f0*/  ISETP.LT.AND P4, PT, R10, UR7, !P1 ;  /* 0x000000070a007c0c */ /* 0x000fe2000cf81270 */
[C---:B------:R-:W-:Y:S01]  /*b700*/  VIADD R10, R12.reuse, UR5 ;  /* 0x000000050c0a7c36 */ /* 0x040fe20008000000 */
[-C--:B--2---:R-:W-:Y:S01]  /*b710*/  LEA R4, P6, R12, R3.reuse, 0x2 ;  /* 0x000000030c047211 */ /* 0x084fe200078c10ff */
[----:B------:R-:W2:Y:S01]  /*b720*/  LDCU UR7, c[0x0][0x39c] ;  /* 0x00007380ff0777ac */ /* 0x000ea20008000800 */
[----:B------:R5:W-:Y:S01]  /*b730*/  @P0 STG.E desc[UR16][R8.64], R49 ;  /* 0x0000003108000986 */ /* 0x000be2000c101910 */
[----:B-1----:R-:W-:Y:S01]  /*b740*/  ISETP.LT.AND P0, PT, R11, UR4, !P1 ;  /* 0x000000040b007c0c */ /* 0x002fe2000cf01270 */
[----:B------:R-:W-:Y:S01]  /*b750*/  VIADD R11, R10, UR5 ;  /* 0x000000050a0b7c36 */ /* 0x000fe20008000000 */
[----:B------:R-:W-:Y:S01]  /*b760*/  LEA.HI.X.SX32 R5, R12, R0, 0x2, P6 ;  /* 0x000000000c057211 */ /* 0x000fe200030f16ff */
[----:B------:R-:W1:Y:S01]  /*b770*/  LDCU UR4, c[0x0][0x39c] ;  /* 0x00007380ff0477ac */ /* 0x000e620008000800 */
[----:B---3--:R-:W-:-:S02]  /*b780*/  LEA R6, P6, R10, R3, 0x2 ;  /* 0x000000030a067211 */ /* 0x008fc400078c10ff */
[----:B------:R-:W-:Y:S01]  /*b790*/  LOP3.LUT R12, R2, 0x32, RZ, 0xfc, !PT ;  /* 0x00000032020c7812 */ /* 0x000fe200078efcff */
[----:B------:R-:W-:Y:S01]  /*b7a0*/  @P5 STG.E desc[UR16][R4.64], R50 ;  /* 0x0000003204005986 */ /* 0x000fe2000c101910 */
[-C--:B------:R-:W-:Y:S02]  /*b7b0*/  LEA.HI.X.SX32 R7, R10, R0.reuse, 0x2, P6 ;  /* 0x000000000a077211 */ /* 0x080fe400030f16ff */
[----:B----4-:R-:W-:Y:S01]  /*b7c0*/  ISETP.LT.AND P5, PT, R12, UR6, !P1 ;  /* 0x000000060c007c0c */ /* 0x010fe2000cfa1270 */
[C---:B------:R-:W-:Y:S01]  /*b7d0*/  VIADD R12, R11.reuse, UR5 ;  /* 0x000000050b0c7c36 */ /* 0x040fe20008000000 */
[C---:B-----5:R-:W-:Y:S01]  /*b7e0*/  LEA R8, P6, R11.reuse, R3, 0x2 ;  /* 0x000000030b087211 */ /* 0x060fe200078c10ff */
[----:B------:R-:W3:Y:S01]  /*b7f0*/  LDCU UR6, c[0x0][0x39c] ;  /* 0x00007380ff0677ac */ /* 0x000ee20008000800 */
[----:B------:R4:W-:Y:S02]  /*b800*/  @P3 STG.E desc[UR16][R6.64], R51 ;  /* 0x0000003306003986 */ /* 0x0009e4000c101910 */
[----:B------:R-:W-:-:S02]  /*b810*/  LEA.HI.X.SX32 R9, R11, R0, 0x2, P6 ;  /* 0x000000000b097211 */ /* 0x000fc400030f16ff */
[-C--:B------:R-:W-:Y:S02]  /*b820*/  LEA R10, P6, R12, R3.reuse, 0x2 ;  /* 0x000000030c0a7211 */ /* 0x080fe400078c10ff */
[----:B--2---:R-:W-:Y:S01]  /*b830*/  ISETP.LT.AND P3, PT, R13, UR7, !P1 ;  /* 0x000000070d007c0c */ /* 0x004fe2000cf61270 */
[----:B------:R-:W2:Y:S01]  /*b840*/  LDCU UR7, c[0x0][0x39c] ;  /* 0x00007380ff0777ac */ /* 0x000ea20008000800 */
[----:B------:R-:W-:Y:S01]  /*b850*/  LOP3.LUT R13, R2, 0x34, RZ, 0xfc, !PT ;  /* 0x00000034020d7812 */ /* 0x000fe200078efcff */
[----:B------:R5:W-:Y:S01]  /*b860*/  @P4 STG.E desc[UR16][R8.64], R52 ;  /* 0x0000003408004986 */ /* 0x000be2000c101910 */
[C---:B------:R-:W-:Y:S01]  /*b870*/  LEA.HI.X.SX32 R11, R12.reuse, R0, 0x2, P6 ;  /* 0x000000000c0b7211 */ /* 0x040fe200030f16ff */
[----:B------:R-:W-:Y:S01]  /*b880*/  VIADD R12, R12, UR5 ;  /* 0x000000050c0c7c36 */ /* 0x000fe20008000000 */
[----:B-1----:R-:W-:Y:S01]  /*b890*/  ISETP.LT.AND P4, PT, R13, UR4, !P1 ;  /* 0x000000040d007c0c */ /* 0x002fe2000cf81270 */
[----:B------:R-:W1:Y:S01]  /*b8a0*/  LDCU UR4, c[0x0][0x39c] ;  /* 0x00007380ff0477ac */ /* 0x000e620008000800 */
[----:B----4-:R-:W-:Y:S01]  /*b8b0*/  LOP3.LUT R7, R2, 0x35, RZ, 0xfc, !PT ;  /* 0x0000003502077812 */ /* 0x010fe200078efcff */
[C---:B------:R-:W-:Y:S01]  /*b8c0*/  VIADD R13, R12.reuse, UR5 ;  /* 0x000000050c0d7c36 */ /* 0x040fe20008000000 */
[----:B------:R4:W-:Y:S01]  /*b8d0*/  @P0 STG.E desc[UR16][R10.64], R53 ;  /* 0x000000350a000986 */ /* 0x0009e2000c101910 */
[----:B------:R-:W-:-:S03]  /*b8e0*/  LEA R4, P0, R12, R3, 0x2 ;  /* 0x000000030c047211 */ /* 0x000fc600078010ff */
[-C--:B------:R-:W-:Y:S02]  /*b8f0*/  LEA R6, P6, R13, R3.reuse, 0x2 ;  /* 0x000000030d067211 */ /* 0x080fe400078c10ff */
[-C--:B------:R-:W-:Y:S02]  /*b900*/  LEA.HI.X.SX32 R5, R12, R0.reuse, 0x2, P0 ;  /* 0x000000000c057211 */ /* 0x080fe400000f16ff */
[----:B---3--:R-:W-:Y:S01]  /*b910*/  ISETP.LT.AND P0, PT, R7, UR6, !P1 ;  /* 0x0000000607007c0c */ /* 0x008fe2000cf01270 */
[----:B------:R-:W3:Y:S01]  /*b920*/  LDCU UR6, c[0x0][0x39c] ;  /* 0x00007380ff0677ac */ /* 0x000ee20008000800 */
[CC--:B------:R-:W-:Y:S01]  /*b930*/  LEA.HI.X.SX32 R7, R13.reuse, R0.reuse, 0x2, P6 ;  /* 0x000000000d077211 */ /* 0x0c0fe200030f16ff */
[----:B------:R-:W-:Y:S01]  /*b940*/  VIADD R13, R13, UR5 ;  /* 0x000000050d0d7c36 */ /* 0x000fe20008000000 */
[C---:B-----5:R-:W-:Y:S01]  /*b950*/  LOP3.LUT R8, R2.reuse, 0x36, RZ, 0xfc, !PT ;  /* 0x0000003602087812 */ /* 0x060fe200078efcff */
        /* <DEDUP_REMOVED lines=8> */
[----:B-1----:R-:W-:Y:S01]  /*b9e0*/  ISETP.LT.AND P3, PT, R11, UR4, !P1 ;  /* 0x000000040b007c0c */ /* 0x002fe2000cf61270 */
[----:B------:R-:W1:Y:S01]  /*b9f0*/  LDCU UR4, c[0x0][0x39c] ;  /* 0x00007380ff0477ac */ /* 0x000e620008000800 */
[----:B-----5:R-:W-:Y:S01]  /*ba00*/  LOP3.LUT R5, R2, 0x38, RZ, 0xfc, !PT ;  /* 0x0000003802057812 */ /* 0x020fe200078efcff */
[----:B------:R5:W-:Y:S01]  /*ba10*/  @P4 STG.E desc[UR16][R8.64], R56 ;  /* 0x0000003808004986 */ /* 0x000be2000c101910 */
[CC--:B------:R-:W-:Y:S01]  /*ba20*/  LEA R4, P6, R10.reuse, R3.reuse, 0x2 ;  /* 0x000000030a047211 */ /* 0x0c0fe200078c10ff */
[C---:B--2---:R-:W-:Y:S01]  /*ba30*/  VIADD R7, R10.reuse, UR5 ;  /* 0x000000050a077c36 */ /* 0x044fe20008000000 */
[----:B---3--:R-:W-:Y:S01]  /*ba40*/  ISETP.LT.AND P4, PT, R5, UR6, !P1 ;  /* 0x0000000605007c0c */ /* 0x008fe2000cf81270 */
[----:B------:R-:W2:Y:S01]  /*ba50*/  LDCU UR6, c[0x0][0x39c] ;  /* 0x00007380ff0677ac */ /* 0x000ea20008000800 */
[----:B------:R-:W-:Y:S01]  /*ba60*/  LEA.HI.X.SX32 R5, R10, R0, 0x2, P6 ;  /* 0x000000000a057211 */ /* 0x000fe200030f16ff */
[C---:B------:R-:W-:Y:S01]  /*ba70*/  VIADD R12, R7.reuse, UR5 ;  /* 0x00000005070c7c36 */ /* 0x040fe20008000000 */
[----:B------:R-:W-:-:S02]  /*ba80*/  LEA R6, P6, R7, R3, 0x2 ;  /* 0x0000000307067211 */ /* 0x000fc400078c10ff */
[C---:B------:R-:W-:Y:S01]  /*ba90*/  LOP3.LUT R11, R2.reuse, 0x39, RZ, 0xfc, !PT ;  /* 0x00000039020b7812 */ /* 0x040fe200078efcff */
[----:B------:R3:W-:Y:S01]  /*baa0*/  @P0 STG.E desc[UR16][R4.64], R57 ;  /* 0x0000003904000986 */ /* 0x0007e2000c101910 */
[----:B------:R-:W-:Y:S02]  /*bab0*/  LEA.HI.X.SX32 R7, R7, R0, 0x2, P6 ;  /* 0x0000000007077211 */ /* 0x000fe400030f16ff */
[----:B-----5:R-:W-:Y:S02]  /*bac0*/  LOP3.LUT R8, R2, 0x3a, RZ, 0xfc, !PT ;  /* 0x0000003a02087812 */ /* 0x020fe400078efcff */
[----:B------:R-:W-:Y:S01]  /*bad0*/  LEA R10, P6, R12, R3, 0x2 ;  /* 0x000000030c0a7211 */ /* 0x000fe200078c10ff */
[----:B------:R5:W-:Y:S01]  /*bae0*/  @P5 STG.E desc[UR16][R6.64], R58 ;  /* 0x0000003a06005986 */ /* 0x000be2000c101910 */
[----:B-1----:R-:W-:Y:S01]  /*baf0*/  ISETP.LT.AND P5, PT, R8, UR4, !P1 ;  /* 0x0000000408007c0c */ /* 0x002fe2000cfa1270 */
[----:B------:R-:W1:Y:S01]  /*bb00*/  LDCU UR4, c[0x0][0x39c] ;  /* 0x00007380ff0477ac */ /* 0x000e620008000800 */
[----:B----4-:R-:W-:-:S02]  /*bb10*/  ISETP.LT.AND P0, PT, R11, UR7, !P1 ;  /* 0x000000070b007c0c */ /* 0x010fc4000cf01270 */
[CC--:B------:R-:W-:Y:S01]  /*bb20*/  LEA.HI.X.SX32 R11, R12.reuse, R0.reuse, 0x2, P6 ;  /* 0x000000000c0b7211 */ /* 0x0c0fe200030f16ff */
[----:B------:R-:W-:Y:S01]  /*bb30*/  VIADD R12, R12, UR5 ;  /* 0x000000050c0c7c36 */ /* 0x000fe20008000000 */
[C---:B------:R-:W-:Y:S01]  /*bb40*/  LOP3.LUT R9, R2.reuse, 0x3b, RZ, 0xfc, !PT ;  /* 0x0000003b02097812 */ /* 0x040fe200078efcff */
[----:B------:R-:W4:Y:S01]  /*bb50*/  LDCU UR7, c[0x0][0x39c] ;  /* 0x00007380ff0777ac */ /* 0x000f220008000800 */
[----:B------:R-:W-:Y:S01]  /*bb60*/  LOP3.LUT R13, R2, 0x40, RZ, 0xfc, !PT ;  /* 0x00000040020d7812 */ /* 0x000fe200078efcff */
[C---:B------:R-:W-:Y:S01]  /*bb70*/  VIADD R8, R12.reuse, UR5 ;  /* 0x000000050c087c36 */ /* 0x040fe20008000000 */
[CC--:B---3--:R-:W-:Y:S01]  /*bb80*/  LEA R4, P6, R12.reuse, R3.reuse, 0x2 ;  /* 0x000000030c047211 */ /* 0x0c8fe200078c10ff */
[----:B------:R3:W-:Y:S01]  /*bb90*/  @P3 STG.E desc[UR16][R10.64], R59 ;  /* 0x0000003b0a003986 */ /* 0x0007e2000c101910 */
[----:B--2---:R-:W-:Y:S01]  /*bba0*/  ISETP.LT.AND P3, PT, R9, UR6, !P1 ;  /* 0x0000000609007c0c */ /* 0x004fe2000cf61270 */
[----:B------:R-:W2:Y:S01]  /*bbb0*/  LDCU UR6, c[0x0][0x39c] ;  /* 0x00007380ff0677ac */ /* 0x000ea20008000800 */
[----:B------:R-:W-:Y:S01]  /*bbc0*/  LEA.HI.X.SX32 R5, R12, R0, 0x2, P6 ;  /* 0x000000000c057211 */ /* 0x000fe200030f16ff */
[C---:B------:R-:W-:Y:S01]  /*bbd0*/  VIADD R12, R8.reuse, UR5 ;  /* 0x00000005080c7c36 */ /* 0x040fe20008000000 */
[----:B-----5:R-:W-:-:S02]  /*bbe0*/  LEA R6, P6, R8, R3, 0x2 ;  /* 0x0000000308067211 */ /* 0x020fc400078c10ff */
[----:B------:R-:W-:Y:S01]  /*bbf0*/  LOP3.LUT R9, R2, 0x3c, RZ, 0xfc, !PT ;  /* 0x0000003c02097812 */ /* 0x000fe200078efcff */
[----:B------:R5:W-:Y:S01]  /*bc00*/  @P4 STG.E desc[UR16][R4.64], R60 ;  /* 0x0000003c04004986 */ /* 0x000be2000c101910 */
[-C--:B------:R-:W-:Y:S02]  /*bc10*/  LEA.HI.X.SX32 R7, R8, R0.reuse, 0x2, P6 ;  /* 0x0000000008077211 */ /* 0x080fe400030f16ff */
[C---:B------:R-:W-:Y:S02]  /*bc20*/  LEA R8, P6, R12.reuse, R3, 0x2 ;  /* 0x000000030c087211 */ /* 0x040fe400078c10ff */
[----:B-1----:R-:W-:Y:S01]  /*bc30*/  ISETP.LT.AND P4, PT, R9, UR4, !P1 ;  /* 0x0000000409007c0c */ /* 0x002fe2000cf81270 */
[----:B------:R-:W1:Y:S01]  /*bc40*/  LDCU UR4, c[0x0][0x39c] ;  /* 0x00007380ff0477ac */ /* 0x000e620008000800 */
[C---:B------:R-:W-:Y:S01]  /*bc50*/  LEA.HI.X.SX32 R9, R12.reuse, R0, 0x2, P6 ;  /* 0x000000000c097211 */ /* 0x040fe200030f16ff */
[----:B------:R-:W-:Y:S01]  /*bc60*/  VIADD R12, R12, UR5 ;  /* 0x000000050c0c7c36 */ /* 0x000fe20008000000 */
[C---:B---3--:R-:W-:Y:S01]  /*bc70*/  LOP3.LUT R10, R2.reuse, 0x3d, RZ, 0xfc, !PT ;  /* 0x0000003d020a7812 */ /* 0x048fe200078efcff */
[----:B------:R3:W-:Y:S01]  /*bc80*/  @P0 STG.E desc[UR16][R6.64], R61 ;  /* 0x0000003d06000986 */ /* 0x0007e2000c101910 */
[----:B------:R-:W-:-:S02]  /*bc90*/  LOP3.LUT R11, R2, 0x3e, RZ, 0xfc, !PT ;  /* 0x0000003e020b7812 */ /* 0x000fc400078efcff */
[----:B----4-:R-:W-:Y:S01]  /*bca0*/  ISETP.LT.AND P0, PT, R10, UR7, !P1 ;  /* 0x000000070a007c0c */ /* 0x010fe2000cf01270 */
[C---:B------:R-:W-:Y:S01]  /*bcb0*/  VIADD R10, R12.reuse, UR5 ;  /* 0x000000050c0a7c36 */ /* 0x040fe20008000000 */
[-C--:B-----5:R-:W-:Y:S01]  /*bcc0*/  LEA R4, P6, R12, R3.reuse, 0x2 ;  /* 0x000000030c047211 */ /* 0x0a0fe200078c10ff */
[----:B------:R-:W4:Y:S01]  /*bcd0*/  LDCU UR7, c[0x0][0x39c] ;  /* 0x00007380ff0777ac */ /* 0x000f220008000800 */
[----:B------:R5:W-:Y:S01]  /*bce0*/  @P5 STG.E desc[UR16][R8.64], R62 ;  /* 0x0000003e08005986 */ /* 0x000be2000c101910 */
[----:B--2---:R-:W-:Y:S01]  /*bcf0*/  ISETP.LT.AND P5, PT, R11, UR6, !P1 ;  /* 0x000000060b007c0c */ /* 0x004fe2000cfa1270 */
[----:B------:R-:W-:Y:S01]  /*bd00*/  VIADD R11, R10, UR5 ;  /* 0x000000050a0b7c36 */ /* 0x000fe20008000000 */
[-C--:B------:R-:W-:Y:S01]  /*bd10*/  LEA.HI.X.SX32 R5, R12, R0.reuse, 0x2, P6 ;  /* 0x000000000c057211 */ /* 0x080fe200030f16ff */
[----:B------:R-:W2:Y:S01]  /*bd20*/  LDCU UR6, c[0x0][0x39c] ;  /* 0x00007380ff0677ac */ /* 0x000ea20008000800 */
[----:B---3--:R-:W-:Y:S02]  /*bd30*/  LEA R6, P6, R10, R3, 0x2 ;  /* 0x000000030a067211 */ /* 0x008fe400078c10ff */
[----:B------:R-:W-:Y:S01]  /*bd40*/  LOP3.LUT R12, R2, 0x3f, RZ, 0xfc, !PT ;  /* 0x0000003f020c7812 */ /* 0x000fe200078efcff */
[----:B------:R-:W-:Y:S01]  /*bd50*/  @P3 STG.E desc[UR16][R4.64], R63 ;  /* 0x0000003f04003986 */ /* 0x000fe2000c101910 */
[----:B------:R-:W-:-:S02]  /*bd60*/  LEA.HI.X.SX32 R7, R10, R0, 0x2, P6 ;  /* 0x000000000a077211 */ /* 0x000fc400030f16ff */
[----:B-1----:R-:W-:Y:S01]  /*bd70*/  ISETP.LT.AND P3, PT, R12, UR4, !P1 ;  /* 0x000000040c007c0c */ /* 0x002fe2000cf61270 */
[C---:B------:R-:W-:Y:S01]  /*bd80*/  VIADD R12, R11.reuse, UR5 ;  /* 0x000000050b0c7c36 */ /* 0x040fe20008000000 */
[CC--:B-----5:R-:W-:Y:S01]  /*bd90*/  LEA R8, P6, R11.reuse, R3.reuse, 0x2 ;  /* 0x000000030b087211 */ /* 0x0e0fe200078c10ff */
[----:B------:R-:W1:Y:S01]  /*bda0*/  LDCU UR4, c[0x0][0x39c] ;  /* 0x00007380ff0477ac */ /* 0x000e620008000800 */
[----:B------:R3:W-:Y:S02]  /*bdb0*/  @P4 STG.E desc[UR16][R6.64], R64 ;  /* 0x0000004006004986 */ /* 0x0007e4000c101910 */
[-C--:B------:R-:W-:Y:S02]  /*bdc0*/  LEA.HI.X.SX32 R9, R11, R0.reuse, 0x2, P6 ;  /* 0x000000000b097211 */ /* 0x080fe400030f16ff */
[-C--:B------:R-:W-:Y:S02]  /*bdd0*/  LEA R10, P6, R12, R3.reuse, 0x2 ;  /* 0x000000030c0a7211 */ /* 0x080fe400078c10ff */
[----:B----4-:R-:W-:Y:S01]  /*bde0*/  ISETP.LT.AND P4, PT, R13, UR7, !P1 ;  /* 0x000000070d007c0c */ /* 0x010fe2000cf81270 */
[----:B------:R-:W4:Y:S01]  /*bdf0*/  LDCU UR7, c[0x0][0x39c] ;  /* 0x00007380ff0777ac */ /* 0x000f220008000800 */
[----:B------:R-:W-:Y:S01]  /*be00*/  LOP3.LUT R13, R2, 0x41, RZ, 0xfc, !PT ;  /* 0x00000041020d7812 */ /* 0x000fe200078efcff */
[----:B------:R5:W-:Y:S01]  /*be10*/  @P0 STG.E desc[UR16][R8.64], R65 ;  /* 0x0000004108000986 */ /* 0x000be2000c101910 */
[C---:B------:R-:W-:Y:S01]  /*be20*/  LEA.HI.X.SX32 R11, R12.reuse, R0, 0x2, P6 ;  /* 0x000000000c0b7211 */ /* 0x040fe200030f16ff */
[----:B------:R-:W-:Y:S01]  /*be30*/  VIADD R12, R12, UR5 ;  /* 0x000000050c0c7c36 */ /* 0x000fe20008000000 */
[----:B--2---:R-:W-:Y:S01]  /*be40*/  ISETP.LT.AND P0, PT, R13, UR6, !P1 ;  /* 0x000000060d007c0c */ /* 0x004fe2000cf01270 */
[----:B------:R-:W2:Y:S01]  /*be50*/  LDCU UR6, c[0x0][0x39c] ;  /* 0x00007380ff0677ac */ /* 0x000ea20008000800 */
[----:B---3--:R-:W-:Y:S01]  /*be60*/  LOP3.LUT R7, R2, 0x42, RZ, 0xfc, !PT ;  /* 0x0000004202077812 */ /* 0x008fe200078efcff */
[C---:B------:R-:W-:Y:S01]  /*be70*/  VIADD R13, R12.reuse, UR5 ;  /* 0x000000050c0d7c36 */ /* 0x040fe20008000000 */
[----:B------:R3:W-:Y:S01]  /*be80*/  @P5 STG.E desc[UR16][R10.64], R66 ;  /* 0x000000420a005986 */ /* 0x0007e2000c101910 */
[----:B------:R-:W-:-:S03]  /*be90*/  LEA R4, P5, R12, R3, 0x2 ;  /* 0x000000030c047211 */ /* 0x000fc600078a10ff */
[-C--:B------:R-:W-:Y:S02]  /*bea0*/  LEA R6, P6, R13, R3.reuse, 0x2 ;  /* 0x000000030d067211 */ /* 0x080fe400078c10ff */
[-C--:B------:R-:W-:Y:S02]  /*beb0*/  LEA.HI.X.SX32 R5, R12, R0.reuse, 0x2, P5 ;  /* 0x000000000c057211 */ /* 0x080fe400028f16ff */
[----:B-1----:R-:W-:Y:S01]  /*bec0*/  ISETP.LT.AND P5, PT, R7, UR4, !P1 ;  /* 0x0000000407007c0c */ /* 0x002fe2000cfa1270 */
[----:B------:R-:W1:Y:S01]  /*bed0*/  LDCU UR4, c[0x0][0x39c] ;  /* 0x00007380ff0477ac */ /* 0x000e620008000800 */
[CC--:B------:R-:W-:Y:S01]  /*bee0*/  LEA.HI.X.SX32 R7, R13.reuse, R0.reuse, 0x2, P6 ;  /* 0x000000000d077211 */ /* 0x0c0fe200030f16ff */
[----:B------:R-:W-:Y:S01]  /*bef0*/  VIADD R13, R13, UR5 ;  /* 0x000000050d0d7c36 */ /* 0x000fe20008000000 */
[C---:B-----5:R-:W-:Y:S01]  /*bf00*/  LOP3.LUT R8, R2.reuse, 0x43, RZ, 0xfc, !PT ;  /* 0x0000004302087812 */ /* 0x060fe200078efcff */
[----:B------:R5:W-:Y:S01]  /*bf10*/  @P3 STG.E desc[UR16][R4.64], R67 ;  /* 0x0000004304003986 */ /* 0x000be2000c101910 */
[----:B---3--:R-:W-:Y:S01]  /*bf20*/  LOP3.LUT R11, R2, 0x44, RZ, 0xfc, !PT ;  /* 0x00000044020b7812 */ /* 0x008fe200078efcff */
[C---:B------:R-:W-:Y:S01]  /*bf30*/  VIADD R10, R13.reuse, UR5 ;  /* 0x000000050d0a7c36 */ /* 0x040fe20008000000 */
[----:B----4-:R-:W-:Y:S01]  /*bf40*/  ISETP.LT.AND P3, PT, R8, UR7, !P1 ;  /* 0x0000000708007c0c */ /* 0x010fe2000cf61270 */
[----:B------:R3:W-:Y:S01]  /*bf50*/  @P4 STG.E desc[UR16][R6.64], R68 ;  /* 0x0000004406004986 */ /* 0x0007e2000c101910 */
[C---:B------:R-:W-:Y:S01]  /*bf60*/  LEA R8, P4, R13.reuse, R3, 0x2 ;  /* 0x000000030d087211 */ /* 0x040fe200078810ff */
[----:B------:R-:W4:Y:S03]  /*bf70*/  LDCU UR7, c[0x0][0x39c] ;  /* 0x00007380ff0777ac */ /* 0x000f260008000800 */
[----:B------:R-:W-:-:S02]  /*bf80*/  LEA.HI.X.SX32 R9, R13, R0, 0x2, P4 ;  /* 0x000000000d097211 */ /* 0x000fc400020f16ff */
[----:B--2---:R-:W-:Y:S01]  /*bf90*/  ISETP.LT.AND P4, PT, R11, UR6, !P1 ;  /* 0x000000060b007c0c */ /* 0x004fe2000cf81270 */
[----:B------:R-:W2:Y:S01]  /*bfa0*/  LDCU UR6, c[0x0][0x39c] ;  /* 0x00007380ff0677ac */ /* 0x000ea20008000800 */
[----:B-----5:R-:W-:Y:S01]  /*bfb0*/  LOP3.LUT R5, R2, 0x45, RZ, 0xfc, !PT ;  /* 0x0000004502057812 */ /* 0x020fe200078efcff */
[----:B------:R5:W-:Y:S01]  /*bfc0*/  @P0 STG.E desc[UR16][R8.64], R69 ;  /* 0x0000004508000986 */ /* 0x000be2000c101910 */
[CC--:B------:R-:W-:Y:S01]  /*bfd0*/  LEA R4, P6, R10.reuse, R3.reuse, 0x2 ;  /* 0x000000030a047211 */ /* 0x0c0fe200078c10ff */
[C---:B---3--:R-:W-:Y:S01]  /*bfe0*/  VIADD R7, R10.reuse, UR5 ;  /* 0x000000050a077c36 */ /* 0x048fe20008000000 */
[----:B-1----:R-:W-:Y:S01]  /*bff0*/  ISETP.LT.AND P0, PT, R5, UR4, !P1 ;  /* 0x0000000405007c0c */ /* 0x002fe2000cf01270 */
[----:B------:R-:W1:Y:S01]  /*c000*/  LDCU UR4, c[0x0][0x39c] ;  /* 0x00007380ff0477ac */ /* 0x000e620008000800 */
        /* <DEDUP_REMOVED lines=9> */
[----:B--2---:R-:W-:Y:S01]  /*c0a0*/  ISETP.LT.AND P3, PT, R8, UR6, !P1 ;  /* 0x0000000608007c0c */ /* 0x004fe2000cf61270 */
[----:B------:R-:W2:Y:S01]  /*c0b0*/  LDCU UR6, c[0x0][0x39c] ;  /* 0x00007380ff0677ac */ /* 0x000ea20008000800 */
        /* <DEDUP_REMOVED lines=9> */
[----:B-1----:R-:W-:Y:S01]  /*c150*/  ISETP.LT.AND P4, PT, R9, UR4, !P1 ;  /* 0x0000000409007c0c */ /* 0x002fe2000cf81270 */
[----:B------:R-:W1:Y:S01]  /*c160*/  LDCU UR4, c[0x0][0x39c] ;  /* 0x00007380ff0477ac */ /* 0x000e620008000800 */
[----:B------:R-:W-:Y:S01]  /*c170*/  LEA.HI.X.SX32 R5, R12, R0, 0x2, P6 ;  /* 0x000000000c057211 */ /* 0x000fe200030f16ff */
[C---:B------:R-:W-:Y:S01]  /*c180*/  VIADD R12, R8.reuse, UR5 ;  /* 0x00000005080c7c36 */ /* 0x040fe20008000000 */
[----:B-----5:R-:W-:-:S02]  /*c190*/  LEA R6, P6, R8, R3, 0x2 ;  /* 0x0000000308067211 */ /* 0x020fc400078c10ff */
[----:B------:R-:W-:Y:S01]  /*c1a0*/  LOP3.LUT R9, R2, 0x49, RZ, 0xfc, !PT ;  /* 0x0000004902097812 */ /* 0x000fe200078efcff */
[----:B------:R5:W-:Y:S01]  /*c1b0*/  @P0 STG.E desc[UR16][R4.64], R73 ;  /* 0x0000004904000986 */ /* 0x000be2000c101910 */
[-C--:B------:R-:W-:Y:S02]  /*c1c0*/  LEA.HI.X.SX32 R7, R8, R0.reuse, 0x2, P6 ;  /* 0x0000000008077211 */ /* 0x080fe400030f16ff */
[C---:B------:R-:W-:Y:S02]  /*c1d0*/  LEA R8, P6, R12.reuse, R3, 0x2 ;  /* 0x000000030c087211 */ /* 0x040fe400078c10ff */
[----:B--2---:R-:W-:Y:S01]  /*c1e0*/  ISETP.LT.AND P0, PT, R9, UR6, !P1 ;  /* 0x0000000609007c0c */ /* 0x004fe2000cf01270 */
[----:B------:R-:W2:Y:S01]  /*c1f0*/  LDCU UR6, c[0x0][0x39c] ;  /* 0x00007380ff0677ac */ /* 0x000ea20008000800 */
        /* <DEDUP_REMOVED lines=10> */
[----:B-1----:R-:W-:Y:S01]  /*c2a0*/  ISETP.LT.AND P3, PT, R11, UR4, !P1 ;  /* 0x000000040b007c0c */ /* 0x002fe2000cf61270 */
[----:B------:R-:W-:Y:S01]  /*c2b0*/  VIADD R11, R10, UR5 ;  /* 0x000000050a0b7c36 */ /* 0x000fe20008000000 */
[-C--:B------:R-:W-:Y:S01]  /*c2c0*/  LEA.HI.X.SX32 R5, R12, R0.reuse, 0x2, P6 ;  /* 0x000000000c057211 */ /* 0x080fe200030f16ff */
[----:B------:R-:W1:Y:S01]  /*c2d0*/  LDCU UR4, c[0x0][0x39c] ;  /* 0x00007380ff0477ac */ /* 0x000e620008000800 */
[----:B---3--:R-:W-:Y:S02]  /*c2e0*/  LEA R6, P6, R10, R3, 0x2 ;  /* 0x000000030a067211 */ /* 0x008fe400078c10ff */
[----:B------:R-:W-:Y:S01]  /*c2f0*/  LOP3.LUT R12, R2, 0x4c, RZ, 0xfc, !PT ;  /* 0x0000004c020c7812 */ /* 0x000fe200078efcff */
[----:B------:R-:W-:Y:S01]  /*c300*/  @P4 STG.E desc[UR16][R4.64], R76 ;  /* 0x0000004c04004986 */ /* 0x000fe2000c101910 */
[----:B------:R-:W-:-:S02]  /*c310*/  LEA.HI.X.SX32 R7, R10, R0, 0x2, P6 ;  /* 0x000000000a077211 */ /* 0x000fc400030f16ff */
[----:B--2---:R-:W-:Y:S01]  /*c320*/  ISETP.LT.AND P4, PT, R12, UR6, !P1 ;  /* 0x000000060c007c0c */ /* 0x004fe2000cf81270 */
[C---:B------:R-:W-:Y:S01]  /*c330*/  VIADD R12, R11.reuse, UR5 ;  /* 0x000000050b0c7c36 */ /* 0x040fe20008000000 */
[CC--:B-----5:R-:W-:Y:S01]  /*c340*/  LEA R8, P6, R11.reuse, R3.reuse, 0x2 ;  /* 0x000000030b087211 */ /* 0x0e0fe200078c10ff */
[----:B------:R-:W2:Y:S01]  /*c350*/  LDCU UR6, c[0x0][0x39c] ;  /* 0x00007380ff0677ac */ /* 0x000ea20008000800 */
        /* <DEDUP_REMOVED lines=9> */
[----:B-1----:R-:W-:Y:S01]  /*c3f0*/  ISETP.LT.AND P5, PT, R13, UR4, !P1 ;  /* 0x000000040d007c0c */ /* 0x002fe2000cfa1270 */
[----:B------:R-:W1:Y:S01]  /*c400*/  LDCU UR4, c[0x0][0x39c] ;  /* 0x00007380ff0477ac */ /* 0x000e620008000800 */
[----:B---3--:R-:W-:Y:S01]  /*c410*/  LOP3.LUT R7, R2, 0x4f, RZ, 0xfc, !PT ;  /* 0x0000004f02077812 */ /* 0x008fe200078efcff */
[C---:B------:R-:W-:Y:S01]  /*c420*/  VIADD R13, R12.reuse, UR5 ;  /* 0x000000050c0d7c36 */ /* 0x040fe20008000000 */
[----:B------:R3:W-:Y:S01]  /*c430*/  @P3 STG.E desc[UR16][R10.64], R79 ;  /* 0x0000004f0a003986 */ /* 0x0007e2000c101910 */
[----:B------:R-:W-:-:S03]  /*c440*/  LEA R4, P3, R12, R3, 0x2 ;  /* 0x000000030c047211 */ /* 0x000fc600078610ff */
[-C--:B------:R-:W-:Y:S02]  /*c450*/  LEA R6, P6, R13, R3.reuse, 0x2 ;  /* 0x000000030d067211 */ /* 0x080fe400078c10ff */
[-C--:B------:R-:W-:Y:S02]  /*c460*/  LEA.HI.X.SX32 R5, R12, R0.reuse, 0x2, P3 ;  /* 0x000000000c057211 */ /* 0x080fe400018f16ff */
[----:B--2---:R-:W-:Y:S01]  /*c470*/  ISETP.LT.AND P3, PT, R7, UR6, !P1 ;  /* 0x0000000607007c0c */ /* 0x004fe2000cf61270 */
[----:B------:R-:W2:Y:S01]  /*c480*/  LDCU UR6, c[0x0][0x39c] ;  /* 0x00007380ff0677ac */ /* 0x000ea20008000800 */
        /* <DEDUP_REMOVED lines=16> */
[C---:B---3--:R-:W-:Y:S01]  /*c590*/  VIADD R7, R10.reuse, UR5 ;  /* 0x000000050a077c36 */ /* 0x048fe20008000000 */
[----:B--2---:R-:W-:Y:S01]  /*c5a0*/  ISETP.LT.AND P5, PT, R5, UR6, !P1 ;  /* 0x0000000605007c0c */ /* 0x004fe2000cfa1270 */
        /* <DEDUP_REMOVED lines=280> */
[----:B----4-:R-:W-:Y:S01]  /*d730*/  ISETP.LT.AND P5, PT, R11, UR7, !P1 ;  /* 0x000000070b007c0c */ /* 0x010fe2000cfa1270 */
[----:B------:R-:W-:Y:S01]  /*d740*/  VIADD R11, R10, UR5 ;  /* 0x000000050a0b7c36 */ /* 0x000fe20008000000 */
[----:B-----5:R-:W-:Y:S01]  /*d750*/  LOP3.LUT R9, R2, 0x7b, RZ, 0xfc, !PT ;  /* 0x0000007b02097812 */ /* 0x020fe200078efcff */
[----:B------:R4:W-:Y:S01]  /*d760*/  @P3 STG.E desc[UR16][R6.64], R123 ;  /* 0x0000007b06003986 */ /* 0x0009e2000c101910 */
[C---:B------:R-:W-:Y:S01]  /*d770*/  LEA R8, P6, R10.reuse, R3, 0x2 ;  /* 0x000000030a087211 */ /* 0x040fe200078c10ff */
[----:B------:R-:W-:Y:S01]  /*d780*/  VIADD R12, R11, UR5 ;  /* 0x000000050b0c7c36 */ /* 0x000fe20008000000 */
[----:B--2---:R-:W-:Y:S01]  /*d790*/  ISETP.LT.AND P3, PT, R9, UR6, !P1 ;  /* 0x0000000609007c0c */ /* 0x004fe2000cf61270 */
[----:B------:R-:W2:Y:S01]  /*d7a0*/  LDCU UR6, c[0x0][0x39c] ;  /* 0x00007380ff0677ac */ /* 0x000ea20008000800 */
[----:B------:R-:W-:Y:S01]  /*d7b0*/  LEA.HI.X.SX32 R9, R10, R0, 0x2, P6 ;  /* 0x000000000a097211 */ /* 0x000fe200030f16ff */
[----:B------:R-:W-:Y:S01]  /*d7c0*/  VIADD R13, R12, UR5 ;  /* 0x000000050c0d7c36 */ /* 0x000fe20008000000 */
[----:B---3--:R-:W-:-:S02]  /*d7d0*/  LOP3.LUT R4, R2, 0x7c, RZ, 0xfc, !PT ;  /* 0x0000007c02047812 */ /* 0x008fc400078efcff */
[-C--:B------:R-:W-:Y:S01]  /*d7e0*/  LEA R10, P6, R11, R3.reuse, 0x2 ;  /* 0x000000030b0a7211 */ /* 0x080fe200078c10ff */
[----:B------:R3:W-:Y:S01]  /*d7f0*/  @P4 STG.E desc[UR16][R8.64], R124 ;  /* 0x0000007c08004986 */ /* 0x0007e2000c101910 */
[----:B-1----:R-:W-:Y:S01]  /*d800*/  ISETP.LT.AND P4, PT, R4, UR4, !P1 ;  /* 0x0000000404007c0c */ /* 0x002fe2000cf81270 */
[----:B------:R-:W-:Y:S01]  /*d810*/  VIADD R14, R13, UR5 ;  /* 0x000000050d0e7c36 */ /* 0x000fe20008000000 */
[----:B------:R-:W1:Y:S01]  /*d820*/  LDCU UR4, c[0x0][0x39c] ;  /* 0x00007380ff0477ac */ /* 0x000e620008000800 */
[-C--:B------:R-:W-:Y:S02]  /*d830*/  LEA.HI.X.SX32 R11, R11, R0.reuse, 0x2, P6 ;  /* 0x000000000b0b7211 */ /* 0x080fe400030f16ff */
[----:B------:R-:W-:Y:S01]  /*d840*/  VIADD R15, R14, UR5 ;  /* 0x000000050e0f7c36 */ /* 0x000fe20008000000 */
[-C--:B----4-:R-:W-:Y:S02]  /*d850*/  LEA R6, P6, R13, R3.reuse, 0x2 ;  /* 0x000000030d067211 */ /* 0x090fe400078c10ff */
[----:B------:R4:W-:Y:S01]  /*d860*/  @P0 STG.E desc[UR16][R10.64], R125 ;  /* 0x0000007d0a000986 */ /* 0x0009e2000c101910 */
[----:B------:R-:W-:Y:S01]  /*d870*/  LEA R4, P0, R12, R3, 0x2 ;  /* 0x000000030c047211 */ /* 0x000fe200078010ff */
[----:B------:R-:W-:Y:S01]  /*d880*/  VIADD R16, R15, UR5 ;  /* 0x000000050f107c36 */ /* 0x000fe20008000000 */
[----:B------:R-:W-:-:S02]  /*d890*/  LEA.HI.X.SX32 R7, R13, R0, 0x2, P6 ;  /* 0x000000000d077211 */ /* 0x000fc400030f16ff */
[-C--:B------:R-:W-:Y:S01]  /*d8a0*/  LEA.HI.X.SX32 R5, R12, R0.reuse, 0x2, P0 ;  /* 0x000000000c057211 */ /* 0x080fe200000f16ff */
[----:B------:R-:W-:Y:S01]  /*d8b0*/  VIADD R17, R16, UR5 ;  /* 0x0000000510117c36 */ /* 0x000fe20008000000 */
[-C--:B---3--:R-:W-:Y:S02]  /*d8c0*/  LEA R8, P6, R14, R3.reuse, 0x2 ;  /* 0x000000030e087211 */ /* 0x088fe400078c10ff */
[C---:B------:R-:W-:Y:S01]  /*d8d0*/  LEA R12, P0, R15.reuse, R3, 0x2 ;  /* 0x000000030f0c7211 */ /* 0x040fe200078010ff */
[----:B------:R3:W-:Y:S01]  /*d8e0*/  @P5 STG.E desc[UR16][R4.64], R126 ;  /* 0x0000007e04005986 */ /* 0x0007e2000c101910 */
[----:B------:R-:W-:Y:S02]  /*d8f0*/  LOP3.LUT R2, R2, 0x7e, RZ, 0xfc, !PT ;  /* 0x0000007e02027812 */ /* 0x000fe400078efcff */
[-C--:B------:R-:W-:Y:S01]  /*d900*/  LEA.HI.X.SX32 R9, R14, R0.reuse, 0x2, P6 ;  /* 0x000000000e097211 */ /* 0x080fe200030f16ff */
[----:B------:R3:W-:Y:S01]  /*d910*/  @P3 STG.E desc[UR16][R6.64], R127 ;  /* 0x0000007f06003986 */ /* 0x0007e2000c101910 */
[----:B------:R-:W-:-:S02]  /*d920*/  LEA.HI.X.SX32 R13, R15, R0, 0x2, P0 ;  /* 0x000000000f0d7211 */ /* 0x000fc400000f16ff */
[CC--:B----4-:R-:W-:Y:S01]  /*d930*/  LEA R10, P6, R17.reuse, R3.reuse, 0x2 ;  /* 0x00000003110a7211 */ /* 0x0d0fe200078c10ff */
[----:B------:R3:W-:Y:S01]  /*d940*/  @P4 STG.E desc[UR16][R8.64], R128 ;  /* 0x0000008008004986 */ /* 0x0007e2000c101910 */
[----:B--2---:R-:W-:Y:S02]  /*d950*/  ISETP.LT.AND P0, PT, R18, UR6, !P1 ;  /* 0x0000000612007c0c */ /* 0x004fe4000cf01270 */
[----:B-1----:R-:W-:Y:S02]  /*d960*/  ISETP.LT.AND P1, PT, R2, UR4, !P1 ;  /* 0x0000000402007c0c */ /* 0x002fe4000cf21270 */
[----:B------:R-:W-:Y:S02]  /*d970*/  LEA.HI.X.SX32 R11, R17, R0, 0x2, P6 ;  /* 0x00000000110b7211 */ /* 0x000fe400030f16ff */
[----:B------:R-:W-:-:S04]  /*d980*/  LEA R2, P6, R16, R3, 0x2 ;  /* 0x0000000310027211 */ /* 0x000fc800078c10ff */
[----:B------:R-:W-:-:S03]  /*d990*/  LEA.HI.X.SX32 R3, R16, R0, 0x2, P6 ;  /* 0x0000000010037211 */ /* 0x000fc600030f16ff */
[----:B------:R3:W-:Y:S04]  /*d9a0*/  @P0 STG.E desc[UR16][R12.64], R129 ;  /* 0x000000810c000986 */ /* 0x0007e8000c101910 */
[----:B------:R3:W-:Y:S04]  /*d9b0*/  @P1 STG.E desc[UR16][R2.64], R130 ;  /* 0x0000008202001986 */ /* 0x0007e8000c101910 */
[----:B------:R3:W-:Y:S01]  /*d9c0*/  @P2 STG.E desc[UR16][R10.64], R131 ;  /* 0x000000830a002986 */ /* 0x0007e2000c101910 */
[----:B------:R-:W-:Y:S06]  /*d9d0*/  BAR.SYNC.DEFER_BLOCKING 0x0 ;  /* 0x0000000000007b1d */ /* 0x000fec0000010000 */
[----:B------:R-:W-:Y:S05]  /*d9e0*/  BRA.U UP0, `(.L_x_14) ;  /* 0x0000000100a07547 */ /* 0x000fea000b800000 */
[----:B------:R-:W1:Y:S01]  /*d9f0*/  S2UR UR5, SR_CgaCtaId ;  /* 0x00000000000579c3 */ /* 0x000e620000008800 */
[----:B------:R-:W-:Y:S01]  /*da00*/  NOP ;  /* 0x0000000000007918 */ /* 0x000fe20000000000 */
[----:B------:R-:W-:Y:S01]  /*da10*/  UMOV UR4, 0x50 ;  /* 0x0000005000047882 */ /* 0x000fe20000000000 */
[----:B------:R-:W-:Y:S02]  /*da20*/  IMAD.U32 R0, RZ, RZ, UR15 ;  /* 0x0000000fff007e24 */ /* 0x000fe4000f8e00ff */
[----:B---3--:R-:W-:Y:S02]  /*da30*/  IMAD.MOV.U32 R3, RZ, RZ, 0xff ;  /* 0x000000ffff037424 */ /* 0x008fe400078e00ff */
[----:B------:R-:W-:Y:S01]  /*da40*/  IMAD.MOV.U32 R7, RZ, RZ, 0x1 ;  /* 0x00000001ff077424 */ /* 0x000fe200078e00ff */
[----:B------:R-:W-:-:S04]  /*da50*/  LOP3.LUT R0, R0, 0xffff, RZ, 0xc0, !PT ;  /* 0x0000ffff00007812 */ /* 0x000fc800078ec0ff */
[----:B------:R-:W-:-:S05]  /*da60*/  SHF.R.U32.HI R0, RZ, 0x5, R0 ;  /* 0x00000005ff007819 */ /* 0x000fca0000011600 */
[----:B------:R-:W-:Y:S01]  /*da70*/  VIADD R2, R0, 0x10 ;  /* 0x0000001000027836 */ /* 0x000fe20000000000 */
[----:B------:R-:W-:Y:S01]  /*da80*/  SHF.L.U32 R0, R3, R0, RZ ;  /* 0x0000000003007219 */ /* 0x000fe200000006ff */
[----:B-1----:R-:W-:-:S03]  /*da90*/  ULEA UR6, UR5, UR4, 0x18 ;  /* 0x0000000405067291 */ /* 0x002fc6000f8ec0ff */
[----:B------:R-:W-:-:S04]  /*daa0*/  SHF.L.U32 R3, R7, R2, RZ ;  /* 0x0000000207037219 */ /* 0x000fc800000006ff */
[----:B------:R-:W-:Y:S02]  /*dab0*/  LOP3.LUT R0, R3, R0, RZ, 0xfc, !PT ;  /* 0x0000000003007212 */ /* 0x000fe400078efcff */
[----:B------:R-:W1:Y:S02]  /*dac0*/  LDS R5, [UR6] ;  /* 0x00000006ff057984 */ /* 0x000e640008000800 */
[C---:B------:R-:W-:Y:S02]  /*dad0*/  LOP3.LUT R2, R0.reuse, 0xffff, RZ, 0xc0, !PT ;  /* 0x0000ffff00027812 */ /* 0x040fe400078ec0ff */
[----:B-1----:R-:W-:-:S04]  /*dae0*/  LOP3.LUT R3, R0, 0xffff, R5, 0x80, !PT ;  /* 0x0000ffff00037812 */ /* 0x002fc800078e8005 */
[----:B------:R-:W-:-:S13]  /*daf0*/  ISETP.NE.AND P0, PT, R3, R2, PT ;  /* 0x000000020300720c */ /* 0x000fda0003f05270 */
[----:B------:R-:W-:Y:S05]  /*db00*/  @P0 BRA `(.L_x_15) ;  /* 0x0000000000500947 */ /* 0x000fea0003800000 */
[----:B------:R-:W-:Y:S02]  /*db10*/  SHF.R.U32.HI R5, RZ, 0x10, R5 ;  /* 0x00000010ff057819 */ /* 0x000fe40000011605 */
[----:B------:R-:W-:-:S04]  /*db20*/  SHF.R.U32.HI R2, RZ, 0x10, R0 ;  /* 0x00000010ff027819 */ /* 0x000fc80000011600 */
[----:B------:R-:W-:-:S04]  /*db30*/  LOP3.LUT R5, R5, R2, RZ, 0xc0, !PT ;  /* 0x0000000205057212 */ /* 0x000fc800078ec0ff */
[----:B------:R-:W-:-:S13]  /*db40*/  ISETP.NE.AND P0, PT, R5, R2, PT ;  /* 0x000000020500720c */ /* 0x000fda0003f05270 */
[----:B------:R-:W-:Y:S05]  /*db50*/  @P0 BRA `(.L_x_16) ;  /* 0x0000000000300947 */ /* 0x000fea0003800000 */
[----:B------:R-:W-:Y:S01]  /*db60*/  R2UR UR4, R0 ;  /* 0x00000000000472ca */ /* 0x000fe200000e0000 */
[----:B------:R-:W-:Y:S01]  /*db70*/  VOTEU.ANY UR5, UPT, PT ;  /* 0x0000000000057886 */ /* 0x000fe200038e0100 */
[----:B------:R-:W1:Y:S01]  /*db80*/  S2R R0, SR_LANEID ;  /* 0x0000000000007919 */ /* 0x000e620000000000 */
[----:B------:R-:W-:-:S10]  /*db90*/  UFLO.U32 UR5, UR5 ;  /* 0x00000005000572bd */ /* 0x000fd400080e0000 */
[----:B------:R-:W-:-:S06]  /*dba0*/  ULOP3.LUT UR4, URZ, UR4, URZ, 0x33, !UPT ;  /* 0x00000004ff047292 */ /* 0x000fcc000f8e33ff */
[----:B------:R-:W-:-:S04]  /*dbb0*/  IMAD.U32 R2, RZ, RZ, UR4 ;  /* 0x00000004ff027e24 */ /* 0x000fc8000f8e00ff */
[----:B------:R-:W2:Y:S02]  /*dbc0*/  REDUX UR7, R2 ;  /* 0x00000000020773c4 */ /* 0x000ea40000000000 */
[----:B------:R4:W-:Y:S01]  /*dbd0*/  UTCATOMSWS.AND URZ, UR4 ;  /* 0x0000000400ff79e3 */ /* 0x0009e20008000000 */
[----:B-1----:R-:W-:Y:S01]  /*dbe0*/  ISETP.EQ.U32.AND P0, PT, R0, UR5, PT ;  /* 0x0000000500007c0c */ /* 0x002fe2000bf02070 */
[----:B--2---:R-:W-:-:S12]  /*dbf0*/  IMAD.U32 R0, RZ, RZ, UR7 ;  /* 0x00000007ff007e24 */ /* 0x004fd8000f8e00ff */
[----:B------:R4:W-:Y:S01]  /*dc00*/  @P0 ATOMS.AND RZ, [UR6], R0 ;  /* 0x00000000ffff098c */ /* 0x0009e2000a800006 */
[----:B------:R-:W-:Y:S05]  /*dc10*/  BRA `(.L_x_14) ;  /* 0x0000000000147947 */ /* 0x000fea0003800000 */
.L_x_16:
[----:B------:R-:W-:-:S07]  /*dc20*/  MOV R2, 0xdc40 ;  /* 0x0000dc4000027802 */ /* 0x000fce0000000f00 */
[----:B------:R-:W-:Y:S05]  /*dc30*/  CALL.REL.NOINC `($__internal_0_$__cuda_sm10x_tcgen05_guardrail_trap_col_being_dealloced_not_returned_by_alloc) ;  /* 0x00000000002c7944 */ /* 0x000fea0003c00000 */
[----:B------:R-:W-:Y:S05]  /*dc40*/  BRA `(.L_x_14) ;  /* 0x0000000000087947 */ /* 0x000fea0003800000 */
.L_x_15:
[----:B------:R-:W-:-:S07]  /*dc50*/  MOV R2, 0xdc70 ;  /* 0x0000dc7000027802 */ /* 0x000fce0000000f00 */
[----:B------:R-:W-:Y:S05]  /*dc60*/  CALL.REL.NOINC `($__internal_2_$__cuda_sm10x_tcgen05_guardrail_trap_unallocated_columns_being_dealloced) ;  /* 0x0000000000387944 */ /* 0x000fea0003c00000 */
.L_x_14:
[----:B------:R-:W-:Y:S01]  /*dc70*/  NOP ;  /* 0x0000000000007918 */ /* 0x000fe20000000000 */
[----:B----4-:R-:W-:Y:S05]  /*dc80*/  EXIT ;  /* 0x000000000000794d */ /* 0x010fea0003800000 */
.L_x_9:
[----:B------:R-:W1:Y:S02]  /*dc90*/  SYNCS.PHASECHK.TRANS64.TRYWAIT P2, [UR14], R5 ;  /* 0x00000005ff0075a7 */ /* 0x000e64000804110e */
[----:B-1----:R-:W-:Y:S05]  /*dca0*/  @!P2 BRA `(.L_x_9) ;  /* 0xfffffffc00f8a947 */ /* 0x002fea000383ffff */
[----:B------:R-:W-:Y:S05]  /*dcb0*/  BRA `(.L_x_17) ;  /* 0xffffffa800f47947 */ /* 0x000fea000383ffff */
.L_x_13:
[----:B------:R-:W1:Y:S02]  /*dcc0*/  SYNCS.PHASECHK.TRANS64.TRYWAIT P5, [UR14], R9 ;  /* 0x00000009ff0075a7 */ /* 0x000e6400080a110e */
[----:B-1----:R-:W-:Y:S05]  /*dcd0*/  @!P5 BRA `(.L_x_13) ;  /* 0xfffffffc00f8d947 */ /* 0x002fea000383ffff */
[----:B------:R-:W-:Y:S05]  /*dce0*/  BRA `(.L_x_12) ;  /* 0xffffffc400a87947 */ /* 0x000fea000383ffff */
        .weak           $__internal_0_$__cuda_sm10x_tcgen05_guardrail_trap_col_being_dealloced_not_returned_by_alloc
        .type           $__internal_0_$__cuda_sm10x_tcgen05_guardrail_trap_col_being_dealloced_not_returned_by_alloc,@function
        .size           $__internal_0_$__cuda_sm10x_tcgen05_guardrail_trap_col_being_dealloced_not_returned_by_alloc,($__internal_1_$__cuda_sm10x_tcgen05_guardrail_trap_phase_invalid_during_alloc - $__internal_0_$__cuda_sm10x_tcgen05_guardrail_trap_col_being_dealloced_not_returned_by_alloc)
$__internal_0_$__cuda_sm10x_tcgen05_guardrail_trap_col_being_dealloced_not_returned_by_alloc:
[----:B------:R-:W-:Y:S05]  /*dcf0*/  BPT.TRAP 0x1 ;  /* 0x000000040000795c */ /* 0x000fea0000300000 */
[----:B------:R-:W-:-:S04]  /*dd00*/  IMAD.MOV.U32 R3, RZ, RZ, 0x0 ;  /* 0x00000000ff037424 */ /* 0x000fc800078e00ff */
[----:B------:R-:W-:Y:S05]  /*dd10*/  RET.REL.NODEC R2 `(matmul_kernel) ;  /* 0xffffff2002b87950 */ /* 0x000fea0003c3ffff */
        .weak           $__internal_1_$__cuda_sm10x_tcgen05_guardrail_trap_phase_invalid_during_alloc
        .type           $__internal_1_$__cuda_sm10x_tcgen05_guardrail_trap_phase_invalid_during_alloc,@function
        .size           $__internal_1_$__cuda_sm10x_tcgen05_guardrail_trap_phase_invalid_during_alloc,($__internal_2_$__cuda_sm10x_tcgen05_guardrail_trap_unallocated_columns_being_dealloced - $__internal_1_$__cuda_sm10x_tcgen05_guardrail_trap_phase_invalid_during_alloc)
$__internal_1_$__cuda_sm10x_tcgen05_guardrail_trap_phase_invalid_during_alloc:
[----:B------:R-:W-:Y:S05]  /*dd20*/  BPT.TRAP 0x1 ;  /* 0x000000040000795c */ /* 0x000fea0000300000 */
[----:B------:R-:W-:-:S04]  /*dd30*/  IMAD.MOV.U32 R3, RZ, RZ, 0x0 ;  /* 0x00000000ff037424 */ /* 0x000fc800078e00ff */
[----:B------:R-:W-:Y:S05]  /*dd40*/  RET.REL.NODEC R2 `(matmul_kernel) ;  /* 0xffffff2002ac7950 */ /* 0x000fea0003c3ffff */
        .weak           $__internal_2_$__cuda_sm10x_tcgen05_guardrail_trap_unallocated_columns_being_dealloced
        .type           $__internal_2_$__cuda_sm10x_tcgen05_guardrail_trap_unallocated_columns_being_dealloced,@function
        .size           $__internal_2_$__cuda_sm10x_tcgen05_guardrail_trap_unallocated_columns_being_dealloced,(.L_x_21 - $__internal_2_$__cuda_sm10x_tcgen05_guardrail_trap_unallocated_columns_being_dealloced)
$__internal_2_$__cuda_sm10x_tcgen05_guardrail_trap_unallocated_columns_being_dealloced:
[----:B------:R-:W-:Y:S05]  /*dd50*/  BPT.TRAP 0x1 ;  /* 0x000000040000795c */ /* 0x000fea0000300000 */
[----:B------:R-:W-:-:S04]  /*dd60*/  IMAD.MOV.U32 R3, RZ, RZ, 0x0 ;  /* 0x00000000ff037424 */ /* 0x000fc800078e00ff */
[----:B------:R-:W-:Y:S05]  /*dd70*/  RET.REL.NODEC R2 `(matmul_kernel) ;  /* 0xffffff2002a07950 */ /* 0x000fea0003c3ffff */
.L_x_18:
[----:B------:R-:W-:-:S00]  /*dd80*/  BRA `(.L_x_18) ;  /* 0xfffffffc00fc7947 */ /* 0x000fc0000383ffff */
[----:B------:R-:W-:-:S00]  /*dd90*/  NOP ;  /* 0x0000000000007918 */ /* 0x000fc00000000000 */
        /* <DEDUP_REMOVED lines=14> */
.L_x_21:


//--------------------- .nv.shared.matmul_kernel  --------------------------
	.section	.nv.shared.matmul_kernel,"aw",@nobits
	.sectionflags	@""
	.align	16
	.zero		1024


//--------------------- .nv.shared.reserved.0     --------------------------
	.section	.nv.shared.reserved.0,"aw",@nobits
	.align	8
	.weak		__nv_reservedSMEM_offset_0_alias
	.size		__nv_reservedSMEM_offset_0_alias, 0, 64
	.other		__nv_reservedSMEM_offset_0_alias,@"STO_CUDA_RESERVED_SHARED STV_DEFAULT"
__nv_reservedSMEM_offset_0_alias:
	.zero		0
.nv.shared.reserved.0:
	.zero		64
	.weak		__nv_reservedSMEM_allocation_phase
	.type		__nv_reservedSMEM_allocation_phase,@object
	.size		__nv_reservedSMEM_allocation_phase,(.L_0 - __nv_reservedSMEM_allocation_phase)
__nv_reservedSMEM_allocation_phase:
	.zero		1
.L_0:
	.zero		7
	.weak		__nv_reservedSMEM_devtool_atexit_pc
	.type		__nv_reservedSMEM_devtool_atexit_pc,@object
	.size		__nv_reservedSMEM_devtool_atexit_pc,(__nv_reservedSMEM_allocation_mask - __nv_reservedSMEM_devtool_atexit_pc)
__nv_reservedSMEM_devtool_atexit_pc:
	.zero		8
	.weak		__nv_reservedSMEM_allocation_mask
	.type		__nv_reservedSMEM_allocation_mask,@object
	.size		__nv_reservedSMEM_allocation_mask,(.L_2 - __nv_reservedSMEM_allocation_mask)
__nv_reservedSMEM_allocation_mask:
	.zero		4
.L_2:


//--------------------- .nv.constant0.matmul_kernel --------------------------
	.section	.nv.constant0.matmul_kernel,"a",@progbits
	.sectionflags	@""
	.align	4
.nv.constant0.matmul_kernel:
	.zero		976


//--------------------- SYMBOLS --------------------------

	.type		.nv.reservedSmem.offset0,@object
	.size		.nv.reservedSmem.offset0,0x4
	.type		.nv.reservedSmem.cap,@object
	.size		.nv.reservedSmem.cap,0x4
